//
// Generated by NVIDIA NVVM Compiler
//
// Compiler Build ID: CL-36424714
// Cuda compilation tools, release 13.0, V13.0.88
// Based on NVVM 20.0.0
//

.version 9.0
.target sm_100
.address_size 64

	// .globl	_Z12hist_binningPiS_S_PfS0_S_S_
.global .align 4 .b8 precalc_xorwow_matrix[102400];
.global .align 4 .b8 precalc_xorwow_offset_matrix[102400];
.global .align 4 .b8 mrg32k3aM1[2304];
.global .align 4 .b8 mrg32k3aM2[2304];
.global .align 4 .b8 mrg32k3aM1SubSeq[2016];
.global .align 4 .b8 mrg32k3aM2SubSeq[2016];
.global .align 4 .b8 mrg32k3aM1Seq[2304];
.global .align 4 .b8 mrg32k3aM2Seq[2304];
.const .align 8 .b8 __cr_lgamma_table[72];
// _ZZ12hist_binningPiS_S_PfS0_S_S_E14hist_per_block has been demoted

.visible .entry _Z12hist_binningPiS_S_PfS0_S_S_(
	.param .u64 .ptr .align 1 _Z12hist_binningPiS_S_PfS0_S_S__param_0,
	.param .u64 .ptr .align 1 _Z12hist_binningPiS_S_PfS0_S_S__param_1,
	.param .u64 .ptr .align 1 _Z12hist_binningPiS_S_PfS0_S_S__param_2,
	.param .u64 .ptr .align 1 _Z12hist_binningPiS_S_PfS0_S_S__param_3,
	.param .u64 .ptr .align 1 _Z12hist_binningPiS_S_PfS0_S_S__param_4,
	.param .u64 .ptr .align 1 _Z12hist_binningPiS_S_PfS0_S_S__param_5,
	.param .u64 .ptr .align 1 _Z12hist_binningPiS_S_PfS0_S_S__param_6
)
{
	.reg .pred 	%p<62>;
	.reg .b32 	%r<212>;
	.reg .b32 	%f<58>;
	.reg .b64 	%rd<32>;
	// demoted variable
	.shared .align 4 .b8 _ZZ12hist_binningPiS_S_PfS0_S_S_E14hist_per_block[2304];
	ld.param.u64 	%rd9, [_Z12hist_binningPiS_S_PfS0_S_S__param_0];
	ld.param.u64 	%rd10, [_Z12hist_binningPiS_S_PfS0_S_S__param_2];
	ld.param.u64 	%rd11, [_Z12hist_binningPiS_S_PfS0_S_S__param_3];
	ld.param.u64 	%rd12, [_Z12hist_binningPiS_S_PfS0_S_S__param_4];
	ld.param.u64 	%rd13, [_Z12hist_binningPiS_S_PfS0_S_S__param_5];
	ld.param.u64 	%rd14, [_Z12hist_binningPiS_S_PfS0_S_S__param_6];
	cvta.to.global.u64 	%rd1, %rd10;
	cvta.to.global.u64 	%rd2, %rd12;
	cvta.to.global.u64 	%rd3, %rd11;
	cvta.to.global.u64 	%rd4, %rd9;
	mov.u32 	%r1, %ctaid.x;
	mov.u32 	%r24, %ntid.x;
	mov.u32 	%r2, %tid.x;
	mad.lo.s32 	%r25, %r1, %r24, %r2;
	mov.u32 	%r26, _ZZ12hist_binningPiS_S_PfS0_S_S_E14hist_per_block;
	mad.lo.s32 	%r3, %r2, 36, %r26;
	cvta.to.global.u64 	%rd15, %rd13;
	cvta.to.global.u64 	%rd16, %rd14;
	mov.b32 	%r27, 0;
	st.shared.u32 	[%r3], %r27;
	st.shared.u32 	[%r3+4], %r27;
	st.shared.u32 	[%r3+8], %r27;
	st.shared.u32 	[%r3+12], %r27;
	st.shared.u32 	[%r3+16], %r27;
	st.shared.u32 	[%r3+20], %r27;
	st.shared.u32 	[%r3+24], %r27;
	st.shared.u32 	[%r3+28], %r27;
	st.shared.u32 	[%r3+32], %r27;
	bar.sync 	0;
	mul.wide.s32 	%rd17, %r25, 4;
	add.s64 	%rd18, %rd15, %rd17;
	ld.global.u32 	%r207, [%rd18];
	add.s64 	%rd19, %rd16, %rd17;
	ld.global.u32 	%r5, [%rd19];
	setp.le.s32 	%p1, %r5, %r207;
	@%p1 bra 	$L__BB0_63;
	sub.s32 	%r28, %r5, %r207;
	add.s32 	%r6, %r207, 1;
	and.b32  	%r29, %r28, 1;
	setp.eq.b32 	%p2, %r29, 1;
	not.pred 	%p3, %p2;
	@%p3 bra 	$L__BB0_22;
	mul.wide.s32 	%rd20, %r207, 4;
	add.s64 	%rd21, %rd4, %rd20;
	ld.global.u32 	%r7, [%rd21];
	cvt.rn.f32.s32 	%f1, %r7;
	ld.global.f32 	%f4, [%rd3];
	setp.gtu.f32 	%p4, %f4, %f1;
	@%p4 bra 	$L__BB0_4;
	ld.global.f32 	%f5, [%rd2];
	setp.gt.f32 	%p5, %f5, %f1;
	mov.b32 	%r204, 0;
	@%p5 bra 	$L__BB0_21;
$L__BB0_4:
	ld.global.f32 	%f6, [%rd3+4];
	setp.gtu.f32 	%p6, %f6, %f1;
	@%p6 bra 	$L__BB0_6;
	ld.global.f32 	%f7, [%rd2+4];
	setp.gt.f32 	%p7, %f7, %f1;
	mov.b32 	%r204, 1;
	@%p7 bra 	$L__BB0_21;
$L__BB0_6:
	ld.global.f32 	%f8, [%rd3+8];
	setp.gtu.f32 	%p8, %f8, %f1;
	@%p8 bra 	$L__BB0_8;
	ld.global.f32 	%f9, [%rd2+8];
	setp.gt.f32 	%p9, %f9, %f1;
	mov.b32 	%r204, 2;
	@%p9 bra 	$L__BB0_21;
$L__BB0_8:
	ld.global.f32 	%f10, [%rd3+12];
	setp.gtu.f32 	%p10, %f10, %f1;
	@%p10 bra 	$L__BB0_10;
	ld.global.f32 	%f11, [%rd2+12];
	setp.gt.f32 	%p11, %f11, %f1;
	mov.b32 	%r204, 3;
	@%p11 bra 	$L__BB0_21;
$L__BB0_10:
	ld.global.f32 	%f12, [%rd3+16];
	setp.gtu.f32 	%p12, %f12, %f1;
	@%p12 bra 	$L__BB0_12;
	ld.global.f32 	%f13, [%rd2+16];
	setp.gt.f32 	%p13, %f13, %f1;
	mov.b32 	%r204, 4;
	@%p13 bra 	$L__BB0_21;
$L__BB0_12:
	ld.global.f32 	%f14, [%rd3+20];
	setp.gtu.f32 	%p14, %f14, %f1;
	@%p14 bra 	$L__BB0_14;
	ld.global.f32 	%f15, [%rd2+20];
	setp.gt.f32 	%p15, %f15, %f1;
	mov.b32 	%r204, 5;
	@%p15 bra 	$L__BB0_21;
$L__BB0_14:
	ld.global.f32 	%f16, [%rd3+24];
	setp.gtu.f32 	%p16, %f16, %f1;
	@%p16 bra 	$L__BB0_16;
	ld.global.f32 	%f17, [%rd2+24];
	setp.gt.f32 	%p17, %f17, %f1;
	mov.b32 	%r204, 6;
	@%p17 bra 	$L__BB0_21;
$L__BB0_16:
	ld.global.f32 	%f18, [%rd3+28];
	setp.gtu.f32 	%p18, %f18, %f1;
	@%p18 bra 	$L__BB0_18;
	ld.global.f32 	%f19, [%rd2+28];
	setp.gt.f32 	%p19, %f19, %f1;
	mov.b32 	%r204, 7;
	@%p19 bra 	$L__BB0_21;
$L__BB0_18:
	ld.global.f32 	%f20, [%rd3+32];
	setp.gtu.f32 	%p20, %f20, %f1;
	@%p20 bra 	$L__BB0_20;
	ld.global.f32 	%f21, [%rd2+32];
	setp.gt.f32 	%p21, %f21, %f1;
	mov.b32 	%r204, 8;
	@%p21 bra 	$L__BB0_21;
$L__BB0_20:
	mov.b32 	%r204, -1;
$L__BB0_21:
	shl.b32 	%r40, %r204, 2;
	add.s32 	%r41, %r3, %r40;
	ld.shared.u32 	%r42, [%r41];
	add.s32 	%r43, %r42, 1;
	st.shared.u32 	[%r41], %r43;
	mul.wide.s32 	%rd22, %r204, 4;
	add.s64 	%rd23, %rd1, %rd22;
	st.global.u32 	[%rd23], %r7;
	mov.u32 	%r207, %r6;
$L__BB0_22:
	setp.eq.s32 	%p22, %r5, %r6;
	@%p22 bra 	$L__BB0_63;
	sub.s32 	%r206, %r207, %r5;
	add.s64 	%rd5, %rd4, 4;
$L__BB0_24:
	mul.wide.s32 	%rd24, %r207, 4;
	add.s64 	%rd6, %rd5, %rd24;
	ld.global.u32 	%r13, [%rd6+-4];
	cvt.rn.f32.s32 	%f2, %r13;
	ld.global.f32 	%f22, [%rd3];
	setp.gtu.f32 	%p23, %f22, %f2;
	@%p23 bra 	$L__BB0_26;
	ld.global.f32 	%f23, [%rd2];
	setp.gt.f32 	%p24, %f23, %f2;
	mov.b32 	%r208, 0;
	@%p24 bra 	$L__BB0_43;
$L__BB0_26:
	ld.global.f32 	%f24, [%rd3+4];
	setp.gtu.f32 	%p25, %f24, %f2;
	@%p25 bra 	$L__BB0_28;
	ld.global.f32 	%f25, [%rd2+4];
	setp.gt.f32 	%p26, %f25, %f2;
	mov.b32 	%r208, 1;
	@%p26 bra 	$L__BB0_43;
$L__BB0_28:
	ld.global.f32 	%f26, [%rd3+8];
	setp.gtu.f32 	%p27, %f26, %f2;
	@%p27 bra 	$L__BB0_30;
	ld.global.f32 	%f27, [%rd2+8];
	setp.gt.f32 	%p28, %f27, %f2;
	mov.b32 	%r208, 2;
	@%p28 bra 	$L__BB0_43;
$L__BB0_30:
	ld.global.f32 	%f28, [%rd3+12];
	setp.gtu.f32 	%p29, %f28, %f2;
	@%p29 bra 	$L__BB0_32;
	ld.global.f32 	%f29, [%rd2+12];
	setp.gt.f32 	%p30, %f29, %f2;
	mov.b32 	%r208, 3;
	@%p30 bra 	$L__BB0_43;
$L__BB0_32:
	ld.global.f32 	%f30, [%rd3+16];
	setp.gtu.f32 	%p31, %f30, %f2;
	@%p31 bra 	$L__BB0_34;
	ld.global.f32 	%f31, [%rd2+16];
	setp.gt.f32 	%p32, %f31, %f2;
	mov.b32 	%r208, 4;
	@%p32 bra 	$L__BB0_43;
$L__BB0_34:
	ld.global.f32 	%f32, [%rd3+20];
	setp.gtu.f32 	%p33, %f32, %f2;
	@%p33 bra 	$L__BB0_36;
	ld.global.f32 	%f33, [%rd2+20];
	setp.gt.f32 	%p34, %f33, %f2;
	mov.b32 	%r208, 5;
	@%p34 bra 	$L__BB0_43;
$L__BB0_36:
	ld.global.f32 	%f34, [%rd3+24];
	setp.gtu.f32 	%p35, %f34, %f2;
	@%p35 bra 	$L__BB0_38;
	ld.global.f32 	%f35, [%rd2+24];
	setp.gt.f32 	%p36, %f35, %f2;
	mov.b32 	%r208, 6;
	@%p36 bra 	$L__BB0_43;
$L__BB0_38:
	ld.global.f32 	%f36, [%rd3+28];
	setp.gtu.f32 	%p37, %f36, %f2;
	@%p37 bra 	$L__BB0_40;
	ld.global.f32 	%f37, [%rd2+28];
	setp.gt.f32 	%p38, %f37, %f2;
	mov.b32 	%r208, 7;
	@%p38 bra 	$L__BB0_43;
$L__BB0_40:
	ld.global.f32 	%f38, [%rd3+32];
	setp.gtu.f32 	%p39, %f38, %f2;
	@%p39 bra 	$L__BB0_42;
	ld.global.f32 	%f39, [%rd2+32];
	setp.gt.f32 	%p40, %f39, %f2;
	mov.b32 	%r208, 8;
	@%p40 bra 	$L__BB0_43;
$L__BB0_42:
	mov.b32 	%r208, -1;
$L__BB0_43:
	shl.b32 	%r54, %r208, 2;
	add.s32 	%r55, %r3, %r54;
	ld.shared.u32 	%r56, [%r55];
	add.s32 	%r57, %r56, 1;
	st.shared.u32 	[%r55], %r57;
	mul.wide.s32 	%rd25, %r208, 4;
	add.s64 	%rd26, %rd1, %rd25;
	st.global.u32 	[%rd26], %r13;
	ld.global.u32 	%r15, [%rd6];
	cvt.rn.f32.s32 	%f3, %r15;
	ld.global.f32 	%f40, [%rd3];
	setp.gtu.f32 	%p41, %f40, %f3;
	@%p41 bra 	$L__BB0_45;
	ld.global.f32 	%f41, [%rd2];
	setp.gt.f32 	%p42, %f41, %f3;
	mov.b32 	%r209, 0;
	@%p42 bra 	$L__BB0_62;
$L__BB0_45:
	ld.global.f32 	%f42, [%rd3+4];
	setp.gtu.f32 	%p43, %f42, %f3;
	@%p43 bra 	$L__BB0_47;
	ld.global.f32 	%f43, [%rd2+4];
	setp.gt.f32 	%p44, %f43, %f3;
	mov.b32 	%r209, 1;
	@%p44 bra 	$L__BB0_62;
$L__BB0_47:
	ld.global.f32 	%f44, [%rd3+8];
	setp.gtu.f32 	%p45, %f44, %f3;
	@%p45 bra 	$L__BB0_49;
	ld.global.f32 	%f45, [%rd2+8];
	setp.gt.f32 	%p46, %f45, %f3;
	mov.b32 	%r209, 2;
	@%p46 bra 	$L__BB0_62;
$L__BB0_49:
	ld.global.f32 	%f46, [%rd3+12];
	setp.gtu.f32 	%p47, %f46, %f3;
	@%p47 bra 	$L__BB0_51;
	ld.global.f32 	%f47, [%rd2+12];
	setp.gt.f32 	%p48, %f47, %f3;
	mov.b32 	%r209, 3;
	@%p48 bra 	$L__BB0_62;
$L__BB0_51:
	ld.global.f32 	%f48, [%rd3+16];
	setp.gtu.f32 	%p49, %f48, %f3;
	@%p49 bra 	$L__BB0_53;
	ld.global.f32 	%f49, [%rd2+16];
	setp.gt.f32 	%p50, %f49, %f3;
	mov.b32 	%r209, 4;
	@%p50 bra 	$L__BB0_62;
$L__BB0_53:
	ld.global.f32 	%f50, [%rd3+20];
	setp.gtu.f32 	%p51, %f50, %f3;
	@%p51 bra 	$L__BB0_55;
	ld.global.f32 	%f51, [%rd2+20];
	setp.gt.f32 	%p52, %f51, %f3;
	mov.b32 	%r209, 5;
	@%p52 bra 	$L__BB0_62;
$L__BB0_55:
	ld.global.f32 	%f52, [%rd3+24];
	setp.gtu.f32 	%p53, %f52, %f3;
	@%p53 bra 	$L__BB0_57;
	ld.global.f32 	%f53, [%rd2+24];
	setp.gt.f32 	%p54, %f53, %f3;
	mov.b32 	%r209, 6;
	@%p54 bra 	$L__BB0_62;
$L__BB0_57:
	ld.global.f32 	%f54, [%rd3+28];
	setp.gtu.f32 	%p55, %f54, %f3;
	@%p55 bra 	$L__BB0_59;
	ld.global.f32 	%f55, [%rd2+28];
	setp.gt.f32 	%p56, %f55, %f3;
	mov.b32 	%r209, 7;
	@%p56 bra 	$L__BB0_62;
$L__BB0_59:
	ld.global.f32 	%f56, [%rd3+32];
	setp.gtu.f32 	%p57, %f56, %f3;
	@%p57 bra 	$L__BB0_61;
	ld.global.f32 	%f57, [%rd2+32];
	setp.gt.f32 	%p58, %f57, %f3;
	mov.b32 	%r209, 8;
	@%p58 bra 	$L__BB0_62;
$L__BB0_61:
	mov.b32 	%r209, -1;
$L__BB0_62:
	shl.b32 	%r68, %r209, 2;
	add.s32 	%r69, %r3, %r68;
	ld.shared.u32 	%r70, [%r69];
	add.s32 	%r71, %r70, 1;
	st.shared.u32 	[%r69], %r71;
	mul.wide.s32 	%rd27, %r209, 4;
	add.s64 	%rd28, %rd1, %rd27;
	st.global.u32 	[%rd28], %r15;
	add.s32 	%r207, %r207, 2;
	add.s32 	%r206, %r206, 2;
	setp.ne.s32 	%p59, %r206, 0;
	@%p59 bra 	$L__BB0_24;
$L__BB0_63:
	bar.sync 	0;
	setp.ne.s32 	%p60, %r2, 0;
	@%p60 bra 	$L__BB0_66;
	ld.param.u64 	%rd31, [_Z12hist_binningPiS_S_PfS0_S_S__param_1];
	mul.lo.s32 	%r210, %r1, 9;
	cvta.to.global.u64 	%rd7, %rd31;
	mov.b32 	%r211, 1152;
$L__BB0_65:
	add.s32 	%r74, %r26, %r211;
	mul.wide.u32 	%rd29, %r210, 4;
	add.s64 	%rd30, %rd7, %rd29;
	ld.global.u32 	%r75, [%rd30];
	ld.shared.u32 	%r76, [%r74+-1152];
	add.s32 	%r77, %r75, %r76;
	ld.shared.u32 	%r78, [%r74+-1116];
	add.s32 	%r79, %r77, %r78;
	ld.shared.u32 	%r80, [%r74+-1080];
	add.s32 	%r81, %r79, %r80;
	ld.shared.u32 	%r82, [%r74+-1044];
	add.s32 	%r83, %r81, %r82;
	ld.shared.u32 	%r84, [%r74+-1008];
	add.s32 	%r85, %r83, %r84;
	ld.shared.u32 	%r86, [%r74+-972];
	add.s32 	%r87, %r85, %r86;
	ld.shared.u32 	%r88, [%r74+-936];
	add.s32 	%r89, %r87, %r88;
	ld.shared.u32 	%r90, [%r74+-900];
	add.s32 	%r91, %r89, %r90;
	ld.shared.u32 	%r92, [%r74+-864];
	add.s32 	%r93, %r91, %r92;
	ld.shared.u32 	%r94, [%r74+-828];
	add.s32 	%r95, %r93, %r94;
	ld.shared.u32 	%r96, [%r74+-792];
	add.s32 	%r97, %r95, %r96;
	ld.shared.u32 	%r98, [%r74+-756];
	add.s32 	%r99, %r97, %r98;
	ld.shared.u32 	%r100, [%r74+-720];
	add.s32 	%r101, %r99, %r100;
	ld.shared.u32 	%r102, [%r74+-684];
	add.s32 	%r103, %r101, %r102;
	ld.shared.u32 	%r104, [%r74+-648];
	add.s32 	%r105, %r103, %r104;
	ld.shared.u32 	%r106, [%r74+-612];
	add.s32 	%r107, %r105, %r106;
	ld.shared.u32 	%r108, [%r74+-576];
	add.s32 	%r109, %r107, %r108;
	ld.shared.u32 	%r110, [%r74+-540];
	add.s32 	%r111, %r109, %r110;
	ld.shared.u32 	%r112, [%r74+-504];
	add.s32 	%r113, %r111, %r112;
	ld.shared.u32 	%r114, [%r74+-468];
	add.s32 	%r115, %r113, %r114;
	ld.shared.u32 	%r116, [%r74+-432];
	add.s32 	%r117, %r115, %r116;
	ld.shared.u32 	%r118, [%r74+-396];
	add.s32 	%r119, %r117, %r118;
	ld.shared.u32 	%r120, [%r74+-360];
	add.s32 	%r121, %r119, %r120;
	ld.shared.u32 	%r122, [%r74+-324];
	add.s32 	%r123, %r121, %r122;
	ld.shared.u32 	%r124, [%r74+-288];
	add.s32 	%r125, %r123, %r124;
	ld.shared.u32 	%r126, [%r74+-252];
	add.s32 	%r127, %r125, %r126;
	ld.shared.u32 	%r128, [%r74+-216];
	add.s32 	%r129, %r127, %r128;
	ld.shared.u32 	%r130, [%r74+-180];
	add.s32 	%r131, %r129, %r130;
	ld.shared.u32 	%r132, [%r74+-144];
	add.s32 	%r133, %r131, %r132;
	ld.shared.u32 	%r134, [%r74+-108];
	add.s32 	%r135, %r133, %r134;
	ld.shared.u32 	%r136, [%r74+-72];
	add.s32 	%r137, %r135, %r136;
	ld.shared.u32 	%r138, [%r74+-36];
	add.s32 	%r139, %r137, %r138;
	ld.shared.u32 	%r140, [%r74];
	add.s32 	%r141, %r139, %r140;
	ld.shared.u32 	%r142, [%r74+36];
	add.s32 	%r143, %r141, %r142;
	ld.shared.u32 	%r144, [%r74+72];
	add.s32 	%r145, %r143, %r144;
	ld.shared.u32 	%r146, [%r74+108];
	add.s32 	%r147, %r145, %r146;
	ld.shared.u32 	%r148, [%r74+144];
	add.s32 	%r149, %r147, %r148;
	ld.shared.u32 	%r150, [%r74+180];
	add.s32 	%r151, %r149, %r150;
	ld.shared.u32 	%r152, [%r74+216];
	add.s32 	%r153, %r151, %r152;
	ld.shared.u32 	%r154, [%r74+252];
	add.s32 	%r155, %r153, %r154;
	ld.shared.u32 	%r156, [%r74+288];
	add.s32 	%r157, %r155, %r156;
	ld.shared.u32 	%r158, [%r74+324];
	add.s32 	%r159, %r157, %r158;
	ld.shared.u32 	%r160, [%r74+360];
	add.s32 	%r161, %r159, %r160;
	ld.shared.u32 	%r162, [%r74+396];
	add.s32 	%r163, %r161, %r162;
	ld.shared.u32 	%r164, [%r74+432];
	add.s32 	%r165, %r163, %r164;
	ld.shared.u32 	%r166, [%r74+468];
	add.s32 	%r167, %r165, %r166;
	ld.shared.u32 	%r168, [%r74+504];
	add.s32 	%r169, %r167, %r168;
	ld.shared.u32 	%r170, [%r74+540];
	add.s32 	%r171, %r169, %r170;
	ld.shared.u32 	%r172, [%r74+576];
	add.s32 	%r173, %r171, %r172;
	ld.shared.u32 	%r174, [%r74+612];
	add.s32 	%r175, %r173, %r174;
	ld.shared.u32 	%r176, [%r74+648];
	add.s32 	%r177, %r175, %r176;
	ld.shared.u32 	%r178, [%r74+684];
	add.s32 	%r179, %r177, %r178;
	ld.shared.u32 	%r180, [%r74+720];
	add.s32 	%r181, %r179, %r180;
	ld.shared.u32 	%r182, [%r74+756];
	add.s32 	%r183, %r181, %r182;
	ld.shared.u32 	%r184, [%r74+792];
	add.s32 	%r185, %r183, %r184;
	ld.shared.u32 	%r186, [%r74+828];
	add.s32 	%r187, %r185, %r186;
	ld.shared.u32 	%r188, [%r74+864];
	add.s32 	%r189, %r187, %r188;
	ld.shared.u32 	%r190, [%r74+900];
	add.s32 	%r191, %r189, %r190;
	ld.shared.u32 	%r192, [%r74+936];
	add.s32 	%r193, %r191, %r192;
	ld.shared.u32 	%r194, [%r74+972];
	add.s32 	%r195, %r193, %r194;
	ld.shared.u32 	%r196, [%r74+1008];
	add.s32 	%r197, %r195, %r196;
	ld.shared.u32 	%r198, [%r74+1044];
	add.s32 	%r199, %r197, %r198;
	ld.shared.u32 	%r200, [%r74+1080];
	add.s32 	%r201, %r199, %r200;
	ld.shared.u32 	%r202, [%r74+1116];
	add.s32 	%r203, %r201, %r202;
	st.global.u32 	[%rd30], %r203;
	add.s32 	%r211, %r211, 4;
	add.s32 	%r210, %r210, 1;
	setp.ne.s32 	%p61, %r211, 1188;
	@%p61 bra 	$L__BB0_65;
$L__BB0_66:
	ret;

}
	// .globl	_Z8add_binsPiS_
.visible .entry _Z8add_binsPiS_(
	.param .u64 .ptr .align 1 _Z8add_binsPiS__param_0,
	.param .u64 .ptr .align 1 _Z8add_binsPiS__param_1
)
{
	.reg .pred 	%p<3>;
	.reg .b32 	%r<44>;
	.reg .b64 	%rd<12>;

	ld.param.u64 	%rd7, [_Z8add_binsPiS__param_0];
	ld.param.u64 	%rd8, [_Z8add_binsPiS__param_1];
	cvta.to.global.u64 	%rd1, %rd8;
	cvta.to.global.u64 	%rd9, %rd7;
	add.s64 	%rd2, %rd9, 288;
	mov.b32 	%r41, 0;
$L__BB1_1:
	mul.wide.u32 	%rd10, %r41, 4;
	add.s64 	%rd3, %rd1, %rd10;
	ld.global.u32 	%r42, [%rd3];
	add.s64 	%rd11, %rd2, %rd10;
	mov.b32 	%r43, 0;
$L__BB1_2:
	ld.global.u32 	%r10, [%rd11+-288];
	add.s32 	%r11, %r42, %r10;
	st.global.u32 	[%rd3], %r11;
	ld.global.u32 	%r12, [%rd11+-252];
	add.s32 	%r13, %r11, %r12;
	st.global.u32 	[%rd3], %r13;
	ld.global.u32 	%r14, [%rd11+-216];
	add.s32 	%r15, %r13, %r14;
	st.global.u32 	[%rd3], %r15;
	ld.global.u32 	%r16, [%rd11+-180];
	add.s32 	%r17, %r15, %r16;
	st.global.u32 	[%rd3], %r17;
	ld.global.u32 	%r18, [%rd11+-144];
	add.s32 	%r19, %r17, %r18;
	st.global.u32 	[%rd3], %r19;
	ld.global.u32 	%r20, [%rd11+-108];
	add.s32 	%r21, %r19, %r20;
	st.global.u32 	[%rd3], %r21;
	ld.global.u32 	%r22, [%rd11+-72];
	add.s32 	%r23, %r21, %r22;
	st.global.u32 	[%rd3], %r23;
	ld.global.u32 	%r24, [%rd11+-36];
	add.s32 	%r25, %r23, %r24;
	st.global.u32 	[%rd3], %r25;
	ld.global.u32 	%r26, [%rd11];
	add.s32 	%r27, %r25, %r26;
	st.global.u32 	[%rd3], %r27;
	ld.global.u32 	%r28, [%rd11+36];
	add.s32 	%r29, %r27, %r28;
	st.global.u32 	[%rd3], %r29;
	ld.global.u32 	%r30, [%rd11+72];
	add.s32 	%r31, %r29, %r30;
	st.global.u32 	[%rd3], %r31;
	ld.global.u32 	%r32, [%rd11+108];
	add.s32 	%r33, %r31, %r32;
	st.global.u32 	[%rd3], %r33;
	ld.global.u32 	%r34, [%rd11+144];
	add.s32 	%r35, %r33, %r34;
	st.global.u32 	[%rd3], %r35;
	ld.global.u32 	%r36, [%rd11+180];
	add.s32 	%r37, %r35, %r36;
	st.global.u32 	[%rd3], %r37;
	ld.global.u32 	%r38, [%rd11+216];
	add.s32 	%r39, %r37, %r38;
	st.global.u32 	[%rd3], %r39;
	ld.global.u32 	%r40, [%rd11+252];
	add.s32 	%r42, %r39, %r40;
	st.global.u32 	[%rd3], %r42;
	add.s32 	%r43, %r43, 16;
	add.s64 	%rd11, %rd11, 576;
	setp.ne.s32 	%p1, %r43, 256;
	@%p1 bra 	$L__BB1_2;
	add.s32 	%r41, %r41, 1;
	setp.ne.s32 	%p2, %r41, 9;
	@%p2 bra 	$L__BB1_1;
	ret;

}


// ===== COMPILED SASS (sm_100) =====

	.target	sm_100

	.elftype	@"ET_EXEC"


//--------------------- .note.nv.tkinfo           --------------------------
	.section	.note.nv.tkinfo,"",@"SHT_NOTE"
	.sectionflags	@"SHF_NOTE_NV_TKINFO"
	.tkinfo
        /*0018*/ 	.word	0x00000002
        /*0030*/ 	.string	""
        /*0030*/ 	.string	"ptxas"
        /*0030*/ 	.string	"Cuda compilation tools, release 13.0, V13.0.88"
        /*0030*/ 	.string	"Build cuda_13.0.r13.0/compiler.36424714_0"
        /*0030*/ 	.string	"-arch sm_100 -m 64 "



//--------------------- .note.nv.cuinfo           --------------------------
	.section	.note.nv.cuinfo,"",@"SHT_NOTE"
	.sectionflags	@"SHF_NOTE_NV_CUINFO"
        /*0018*/ 	.short	0x0002
        /*001a*/ 	.short	0x0064
        /*001c*/ 	.short	0x0082
	.zero		2


//--------------------- .nv.info                  --------------------------
	.section	.nv.info,"",@"SHT_CUDA_INFO"
	.align	4


	//----- nvinfo : EIATTR_REGCOUNT
	.align		4
        /*0000*/ 	.byte	0x04, 0x2f
        /*0002*/ 	.short	(.L_10 - .L_9)
	.align		4
.L_9:
        /*0004*/ 	.word	index@(_Z12hist_binningPiS_S_PfS0_S_S_)
        /*0008*/ 	.word	0x0000001e


	//----- nvinfo : EIATTR_FRAME_SIZE
	.align		4
.L_10:
        /*000c*/ 	.byte	0x04, 0x11
        /*000e*/ 	.short	(.L_12 - .L_11)
	.align		4
.L_11:
        /*0010*/ 	.word	index@(_Z12hist_binningPiS_S_PfS0_S_S_)
        /*0014*/ 	.word	0x00000000


	//----- nvinfo : EIATTR_REGCOUNT
	.align		4
.L_12:
        /*0018*/ 	.byte	0x04, 0x2f
        /*001a*/ 	.short	(.L_14 - .L_13)
	.align		4
.L_13:
        /*001c*/ 	.word	index@(_Z8add_binsPiS_)
        /*0020*/ 	.word	0x00000012


	//----- nvinfo : EIATTR_FRAME_SIZE
	.align		4
.L_14:
        /*0024*/ 	.byte	0x04, 0x11
        /*0026*/ 	.short	(.L_16 - .L_15)
	.align		4
.L_15:
        /*0028*/ 	.word	index@(_Z8add_binsPiS_)
        /*002c*/ 	.word	0x00000000


	//----- nvinfo : EIATTR_MIN_STACK_SIZE
	.align		4
.L_16:
        /*0030*/ 	.byte	0x04, 0x12
        /*0032*/ 	.short	(.L_18 - .L_17)
	.align		4
.L_17:
        /*0034*/ 	.word	index@(_Z8add_binsPiS_)
        /*0038*/ 	.word	0x00000000


	//----- nvinfo : EIATTR_MIN_STACK_SIZE
	.align		4
.L_18:
        /*003c*/ 	.byte	0x04, 0x12
        /*003e*/ 	.short	(.L_20 - .L_19)
	.align		4
.L_19:
        /*0040*/ 	.word	index@(_Z12hist_binningPiS_S_PfS0_S_S_)
        /*0044*/ 	.word	0x00000000
.L_20:


//--------------------- .nv.compat                --------------------------
	.section	.nv.compat,"",@"SHT_CUDA_COMPAT_INFO"
	.align	4
        /*0000*/ 	.byte	0x02, 0x09, 0x00, 0x00, 0x02, 0x02, 0x01, 0x00, 0x02, 0x05, 0x05, 0x00, 0x03, 0x07, 0x01, 0x01
        /*0010*/ 	.byte	0x02, 0x03, 0x00, 0x00, 0x02, 0x06, 0x01, 0x00, 0x04, 0x0b, 0x08, 0x00, 0x09, 0x00, 0x00, 0x00
        /*0020*/ 	.byte	0x00, 0x00, 0x00, 0x00


//--------------------- .nv.info._Z8add_binsPiS_  --------------------------
	.section	.nv.info._Z8add_binsPiS_,"",@"SHT_CUDA_INFO"
	.sectionflags	@""
	.align	4


	//----- nvinfo : EIATTR_CUDA_API_VERSION
	.align		4
        /*0000*/ 	.byte	0x04, 0x37
        /*0002*/ 	.short	(.L_22 - .L_21)
.L_21:
        /*0004*/ 	.word	0x00000082


	//----- nvinfo : EIATTR_KPARAM_INFO
	.align		4
.L_22:
        /*0008*/ 	.byte	0x04, 0x17
        /*000a*/ 	.short	(.L_24 - .L_23)
.L_23:
        /*000c*/ 	.word	0x00000000
        /*0010*/ 	.short	0x0001
        /*0012*/ 	.short	0x0008
        /*0014*/ 	.byte	0x00, 0xf5, 0x21, 0x00


	//----- nvinfo : EIATTR_KPARAM_INFO
	.align		4
.L_24:
        /*0018*/ 	.byte	0x04, 0x17
        /*001a*/ 	.short	(.L_26 - .L_25)
.L_25:
        /*001c*/ 	.word	0x00000000
        /*0020*/ 	.short	0x0000
        /*0022*/ 	.short	0x0000
        /*0024*/ 	.byte	0x00, 0xf5, 0x21, 0x00


	//----- nvinfo : EIATTR_SPARSE_MMA_MASK
	.align		4
.L_26:
        /*0028*/ 	.byte	0x03, 0x50
        /*002a*/ 	.short	0x0000


	//----- nvinfo : EIATTR_MAXREG_COUNT
	.align		4
        /*002c*/ 	.byte	0x03, 0x1b
        /*002e*/ 	.short	0x00ff


	//----- nvinfo : EIATTR_MERCURY_ISA_VERSION
	.align		4
        /*0030*/ 	.byte	0x03, 0x5f
        /*0032*/ 	.short	0x0101


	//----- nvinfo : EIATTR_VRC_CTA_INIT_COUNT
	.align		4
        /*0034*/ 	.byte	0x02, 0x4a
	.zero		1
	.zero		1


	//----- nvinfo : EIATTR_EXIT_INSTR_OFFSETS
	.align		4
        /*0038*/ 	.byte	0x04, 0x1c
        /*003a*/ 	.short	(.L_28 - .L_27)


	//   ....[0]....
.L_27:
        /*003c*/ 	.word	0x00000d70


	//----- nvinfo : EIATTR_CBANK_PARAM_SIZE
	.align		4
.L_28:
        /*0040*/ 	.byte	0x03, 0x19
        /*0042*/ 	.short	0x0010


	//----- nvinfo : EIATTR_PARAM_CBANK
	.align		4
        /*0044*/ 	.byte	0x04, 0x0a
        /*0046*/ 	.short	(.L_30 - .L_29)
	.align		4
.L_29:
        /*0048*/ 	.word	index@(.nv.constant0._Z8add_binsPiS_)
        /*004c*/ 	.short	0x0380
        /*004e*/ 	.short	0x0010


	//----- nvinfo : EIATTR_SW_WAR
	.align		4
.L_30:
        /*0050*/ 	.byte	0x04, 0x36
        /*0052*/ 	.short	(.L_32 - .L_31)
.L_31:
        /*0054*/ 	.word	0x00000008
.L_32:


//--------------------- .nv.info._Z12hist_binningPiS_S_PfS0_S_S_ --------------------------
	.section	.nv.info._Z12hist_binningPiS_S_PfS0_S_S_,"",@"SHT_CUDA_INFO"
	.sectionflags	@""
	.align	4


	//----- nvinfo : EIATTR_CUDA_API_VERSION
	.align		4
        /*0000*/ 	.byte	0x04, 0x37
        /*0002*/ 	.short	(.L_34 - .L_33)
.L_33:
        /*0004*/ 	.word	0x00000082


	//----- nvinfo : EIATTR_KPARAM_INFO
	.align		4
.L_34:
        /*0008*/ 	.byte	0x04, 0x17
        /*000a*/ 	.short	(.L_36 - .L_35)
.L_35:
        /*000c*/ 	.word	0x00000000
        /*0010*/ 	.short	0x0006
        /*0012*/ 	.short	0x0030
        /*0014*/ 	.byte	0x00, 0xf5, 0x21, 0x00


	//----- nvinfo : EIATTR_KPARAM_INFO
	.align		4
.L_36:
        /*0018*/ 	.byte	0x04, 0x17
        /*001a*/ 	.short	(.L_38 - .L_37)
.L_37:
        /*001c*/ 	.word	0x00000000
        /*0020*/ 	.short	0x0005
        /*0022*/ 	.short	0x0028
        /*0024*/ 	.byte	0x00, 0xf5, 0x21, 0x00


	//----- nvinfo : EIATTR_KPARAM_INFO
	.align		4
.L_38:
        /*0028*/ 	.byte	0x04, 0x17
        /*002a*/ 	.short	(.L_40 - .L_39)
.L_39:
        /*002c*/ 	.word	0x00000000
        /*0030*/ 	.short	0x0004
        /*0032*/ 	.short	0x0020
        /*0034*/ 	.byte	0x00, 0xf5, 0x21, 0x00


	//----- nvinfo : EIATTR_KPARAM_INFO
	.align		4
.L_40:
        /*0038*/ 	.byte	0x04, 0x17
        /*003a*/ 	.short	(.L_42 - .L_41)
.L_41:
        /*003c*/ 	.word	0x00000000
        /*0040*/ 	.short	0x0003
        /*0042*/ 	.short	0x0018
        /*0044*/ 	.byte	0x00, 0xf5, 0x21, 0x00


	//----- nvinfo : EIATTR_KPARAM_INFO
	.align		4
.L_42:
        /*0048*/ 	.byte	0x04, 0x17
        /*004a*/ 	.short	(.L_44 - .L_43)
.L_43:
        /*004c*/ 	.word	0x00000000
        /*0050*/ 	.short	0x0002
        /*0052*/ 	.short	0x0010
        /*0054*/ 	.byte	0x00, 0xf5, 0x21, 0x00


	//----- nvinfo : EIATTR_KPARAM_INFO
	.align		4
.L_44:
        /*0058*/ 	.byte	0x04, 0x17
        /*005a*/ 	.short	(.L_46 - .L_45)
.L_45:
        /*005c*/ 	.word	0x00000000
        /*0060*/ 	.short	0x0001
        /*0062*/ 	.short	0x0008
        /*0064*/ 	.byte	0x00, 0xf5, 0x21, 0x00


	//----- nvinfo : EIATTR_KPARAM_INFO
	.align		4
.L_46:
        /*0068*/ 	.byte	0x04, 0x17
        /*006a*/ 	.short	(.L_48 - .L_47)
.L_47:
        /*006c*/ 	.word	0x00000000
        /*0070*/ 	.short	0x0000
        /*0072*/ 	.short	0x0000
        /*0074*/ 	.byte	0x00, 0xf5, 0x21, 0x00


	//----- nvinfo : EIATTR_SPARSE_MMA_MASK
	.align		4
.L_48:
        /*0078*/ 	.byte	0x03, 0x50
        /*007a*/ 	.short	0x0000


	//----- nvinfo : EIATTR_MAXREG_COUNT
	.align		4
        /*007c*/ 	.byte	0x03, 0x1b
        /*007e*/ 	.short	0x00ff


	//----- nvinfo : EIATTR_NUM_BARRIERS
	.align		4
        /*0080*/ 	.byte	0x02, 0x4c
        /*0082*/ 	.byte	0x01
	.zero		1


	//----- nvinfo : EIATTR_MERCURY_ISA_VERSION
	.align		4
        /*0084*/ 	.byte	0x03, 0x5f
        /*0086*/ 	.short	0x0101


	//----- nvinfo : EIATTR_VRC_CTA_INIT_COUNT
	.align		4
        /*0088*/ 	.byte	0x02, 0x4a
	.zero		1
	.zero		1


	//----- nvinfo : EIATTR_EXIT_INSTR_OFFSETS
	.align		4
        /*008c*/ 	.byte	0x04, 0x1c
        /*008e*/ 	.short	(.L_50 - .L_49)


	//   ....[0]....
.L_49:
        /*0090*/ 	.word	0x000017d0


	//   ....[1]....
        /*0094*/ 	.word	0x00001e90


	//----- nvinfo : EIATTR_CRS_STACK_SIZE
	.align		4
.L_50:
        /*0098*/ 	.byte	0x04, 0x1e
        /*009a*/ 	.short	(.L_52 - .L_51)
.L_51:
        /*009c*/ 	.word	0x00000000


	//----- nvinfo : EIATTR_CBANK_PARAM_SIZE
	.align		4
.L_52:
        /*00a0*/ 	.byte	0x03, 0x19
        /*00a2*/ 	.short	0x0038


	//----- nvinfo : EIATTR_PARAM_CBANK
	.align		4
        /*00a4*/ 	.byte	0x04, 0x0a
        /*00a6*/ 	.short	(.L_54 - .L_53)
	.align		4
.L_53:
        /*00a8*/ 	.word	index@(.nv.constant0._Z12hist_binningPiS_S_PfS0_S_S_)
        /*00ac*/ 	.short	0x0380
        /*00ae*/ 	.short	0x0038


	//----- nvinfo : EIATTR_SW_WAR
	.align		4
.L_54:
        /*00b0*/ 	.byte	0x04, 0x36
        /*00b2*/ 	.short	(.L_56 - .L_55)
.L_55:
        /*00b4*/ 	.word	0x00000008
.L_56:


//--------------------- .nv.callgraph             --------------------------
	.section	.nv.callgraph,"",@"SHT_CUDA_CALLGRAPH"
	.align	4
	.sectionentsize	8
	.align		4
        /*0000*/ 	.word	0x00000000
	.align		4
        /*0004*/ 	.word	0xffffffff
	.align		4
        /*0008*/ 	.word	0x00000000
	.align		4
        /*000c*/ 	.word	0xfffffffe
	.align		4
        /*0010*/ 	.word	0x00000000
	.align		4
        /*0014*/ 	.word	0xfffffffd
	.align		4
        /*0018*/ 	.word	0x00000000
	.align		4
        /*001c*/ 	.word	0xfffffffc


//--------------------- .nv.constant4             --------------------------
	.section	.nv.constant4,"a",@progbits
	.align	8
	.align		8
.nv.constant4:
        /*0000*/ 	.dword	precalc_xorwow_matrix
	.align		8
        /*0008*/ 	.dword	precalc_xorwow_offset_matrix
	.align		8
        /*0010*/ 	.dword	mrg32k3aM1
	.align		8
        /*0018*/ 	.dword	mrg32k3aM2
	.align		8
        /*0020*/ 	.dword	mrg32k3aM1SubSeq
	.align		8
        /*0028*/ 	.dword	mrg32k3aM2SubSeq
	.align		8
        /*0030*/ 	.dword	mrg32k3aM1Seq
	.align		8
        /*0038*/ 	.dword	mrg32k3aM2Seq


//--------------------- .nv.constant3             --------------------------
	.section	.nv.constant3,"a",@progbits
	.align	8
.nv.constant3:
	.type		__cr_lgamma_table,@object
	.size		__cr_lgamma_table,(.L_8 - __cr_lgamma_table)
__cr_lgamma_table:
        /*0000*/ 	.byte	0x00, 0x00, 0x00, 0x00, 0x00, 0x00, 0x00, 0x00, 0x00, 0x00, 0x00, 0x00, 0x00, 0x00, 0x00, 0x00
        /*0010*/ 	.byte	0xef, 0x39, 0xfa, 0xfe, 0x42, 0x2e, 0xe6, 0x3f, 0x02, 0x20, 0x2a, 0xfa, 0x0b, 0xab, 0xfc, 0x3f
        /*0020*/ 	.byte	0xf9, 0x2c, 0x92, 0x7c, 0xa7, 0x6c, 0x09, 0x40, 0xc9, 0x79, 0x44, 0x3c, 0x64, 0x26, 0x13, 0x40
        /*0030*/ 	.byte	0xca, 0x01, 0xcf, 0x3a, 0x27, 0x51, 0x1a, 0x40, 0x30, 0xcc, 0x2d, 0xf3, 0xe1, 0x0c, 0x21, 0x40
        /*0040*/ 	.byte	0x0d, 0xb7, 0xfc, 0x82, 0x8e, 0x35, 0x25, 0x40
.L_8:


//--------------------- .text._Z8add_binsPiS_     --------------------------
	.section	.text._Z8add_binsPiS_,"ax",@progbits
	.align	128
        .global         _Z8add_binsPiS_
        .type           _Z8add_binsPiS_,@function
        .size           _Z8add_binsPiS_,(.L_x_67 - _Z8add_binsPiS_)
        .other          _Z8add_binsPiS_,@"STO_CUDA_ENTRY STV_DEFAULT"
_Z8add_binsPiS_:
.text._Z8add_binsPiS_:
[----:B------:R-:W-:Y:S01]  /*0000*/  LDC R1, c[0x0][0x37c] ;  /* 0x0000df00ff017b82 */ /* 0x000fe20000000800 */
[----:B------:R-:W0:Y:S01]  /*0010*/  LDCU.64 UR6, c[0x0][0x380] ;  /* 0x00007000ff0677ac */ /* 0x000e220008000a00 */
[----:B------:R-:W-:Y:S01]  /*0020*/  HFMA2 R0, -RZ, RZ, 0, 0 ;  /* 0x00000000ff007431 */ /* 0x000fe200000001ff */
[----:B------:R-:W1:Y:S01]  /*0030*/  LDCU.64 UR8, c[0x0][0x358] ;  /* 0x00006b00ff0877ac */ /* 0x000e620008000a00 */
[----:B0-----:R-:W-:-:S04]  /*0040*/  UIADD3 UR5, UP0, UPT, UR6, 0x120, URZ ;  /* 0x0000012006057890 */ /* 0x001fc8000ff1e0ff */
[----:B-1----:R-:W-:-:S12]  /*0050*/  UIADD3.X UR6, UPT, UPT, URZ, UR7, URZ, UP0, !UPT ;  /* 0x00000007ff067290 */ /* 0x002fd800087fe4ff */
.L_x_1:
[----:B--2---:R-:W0:Y:S02]  /*0060*/  LDC.64 R2, c[0x0][0x388] ;  /* 0x0000e200ff027b82 */ /* 0x004e240000000a00 */
[----:B0-----:R-:W-:-:S05]  /*0070*/  IMAD.WIDE.U32 R2, R0, 0x4, R2 ;  /* 0x0000000400027825 */ /* 0x001fca00078e0002 */
[----:B------:R0:W5:Y:S01]  /*0080*/  LDG.E R7, desc[UR8][R2.64] ;  /* 0x0000000802077981 */ /* 0x000162000c1e1900 */
[----:B------:R-:W-:Y:S01]  /*0090*/  MOV R4, UR5 ;  /* 0x0000000500047c02 */ /* 0x000fe20008000f00 */
[----:B------:R-:W-:Y:S01]  /*00a0*/  IMAD.U32 R5, RZ, RZ, UR6 ;  /* 0x00000006ff057e24 */ /* 0x000fe2000f8e00ff */
[----:B------:R-:W-:-:S03]  /*00b0*/  UMOV UR4, URZ ;  /* 0x000000ff00047c82 */ /* 0x000fc60008000000 */
[C---:B------:R-:W-:Y:S01]  /*00c0*/  IMAD.WIDE.U32 R4, R0.reuse, 0x4, R4 ;  /* 0x0000000400047825 */ /* 0x040fe200078e0004 */
[----:B------:R-:W-:-:S03]  /*00d0*/  IADD3 R0, PT, PT, R0, 0x1, RZ ;  /* 0x0000000100007810 */ /* 0x000fc60007ffe0ff */
[----:B------:R-:W-:Y:S01]  /*00e0*/  IMAD.MOV.U32 R6, RZ, RZ, R4 ;  /* 0x000000ffff067224 */ /* 0x000fe200078e0004 */
[----:B0-----:R-:W-:-:S13]  /*00f0*/  ISETP.NE.AND P1, PT, R0, 0x9, PT ;  /* 0x000000090000780c */ /* 0x001fda0003f25270 */
.L_x_0:
[----:B------:R-:W-:-:S05]  /*0100*/  MOV R4, R6 ;  /* 0x0000000600047202 */ /* 0x000fca0000000f00 */
[----:B--2---:R-:W2:Y:S02]  /*0110*/  LDG.E R6, desc[UR8][R4.64+-0x120] ;  /* 0xfffee00804067981 */ /* 0x004ea4000c1e1900 */
[----:B--2--5:R-:W-:-:S05]  /*0120*/  IMAD.IADD R7, R6, 0x1, R7 ;  /* 0x0000000106077824 */ /* 0x024fca00078e0207 */
[----:B------:R0:W-:Y:S04]  /*0130*/  STG.E desc[UR8][R2.64], R7 ;  /* 0x0000000702007986 */ /* 0x0001e8000c101908 */
[----:B------:R-:W2:Y:S02]  /*0140*/  LDG.E R6, desc[UR8][R4.64+-0xfc] ;  /* 0xffff040804067981 */ /* 0x000ea4000c1e1900 */
[----:B--2---:R-:W-:-:S05]  /*0150*/  IADD3 R9, PT, PT, R7, R6, RZ ;  /* 0x0000000607097210 */ /* 0x004fca0007ffe0ff */
[----:B------:R1:W-:Y:S04]  /*0160*/  STG.E desc[UR8][R2.64], R9 ;  /* 0x0000000902007986 */ /* 0x0003e8000c101908 */
[----:B------:R-:W2:Y:S02]  /*0170*/  LDG.E R6, desc[UR8][R4.64+-0xd8] ;  /* 0xffff280804067981 */ /* 0x000ea4000c1e1900 */
[----:B--2---:R-:W-:-:S05]  /*0180*/  IMAD.IADD R11, R9, 0x1, R6 ;  /* 0x00000001090b7824 */ /* 0x004fca00078e0206 */
[----:B------:R2:W-:Y:S04]  /*0190*/  STG.E desc[UR8][R2.64], R11 ;  /* 0x0000000b02007986 */ /* 0x0005e8000c101908 */
[----:B------:R-:W3:Y:S02]  /*01a0*/  LDG.E R6, desc[UR8][R4.64+-0xb4] ;  /* 0xffff4c0804067981 */ /* 0x000ee4000c1e1900 */
[----:B---3--:R-:W-:-:S05]  /*01b0*/  IADD3 R13, PT, PT, R11, R6, RZ ;  /* 0x000000060b0d7210 */ /* 0x008fca0007ffe0ff */
[----:B------:R3:W-:Y:S04]  /*01c0*/  STG.E desc[UR8][R2.64], R13 ;  /* 0x0000000d02007986 */ /* 0x0007e8000c101908 */
[----:B------:R-:W0:Y:S02]  /*01d0*/  LDG.E R6, desc[UR8][R4.64+-0x90] ;  /* 0xffff700804067981 */ /* 0x000e24000c1e1900 */
[----:B0-----:R-:W-:-:S05]  /*01e0*/  IMAD.IADD R7, R13, 0x1, R6 ;  /* 0x000000010d077824 */ /* 0x001fca00078e0206 */
[----:B------:R0:W-:Y:S04]  /*01f0*/  STG.E desc[UR8][R2.64], R7 ;  /* 0x0000000702007986 */ /* 0x0001e8000c101908 */
[----:B------:R-:W1:Y:S02]  /*0200*/  LDG.E R6, desc[UR8][R4.64+-0x6c] ;  /* 0xffff940804067981 */ /* 0x000e64000c1e1900 */
[----:B-1----:R-:W-:-:S05]  /*0210*/  IADD3 R9, PT, PT, R7, R6, RZ ;  /* 0x0000000607097210 */ /* 0x002fca0007ffe0ff */
        /* <DEDUP_REMOVED lines=153> */
[----:B------:R-:W-:Y:S04]  /*0bb0*/  STG.E desc[UR8][R2.64], R7 ;  /* 0x0000000702007986 */ /* 0x000fe8000c101908 */
        /* <DEDUP_REMOVED lines=9> */
[----:B------:R-:W3:Y:S02]  /*0c50*/  LDG.E R6, desc[UR8][R4.64+0x750] ;  /* 0x0007500804067981 */ /* 0x000ee4000c1e1900 */
[----:B---3--:R-:W-:-:S05]  /*0c60*/  IMAD.IADD R15, R13, 0x1, R6 ;  /* 0x000000010d0f7824 */ /* 0x008fca00078e0206 */
[----:B------:R2:W-:Y:S04]  /*0c70*/  STG.E desc[UR8][R2.64], R15 ;  /* 0x0000000f02007986 */ /* 0x0005e8000c101908 */
[----:B------:R-:W0:Y:S02]  /*0c80*/  LDG.E R6, desc[UR8][R4.64+0x774] ;  /* 0x0007740804067981 */ /* 0x000e24000c1e1900 */
[----:B0-----:R-:W-:-:S05]  /*0c90*/  IADD3 R9, PT, PT, R15, R6, RZ ;  /* 0x000000060f097210 */ /* 0x001fca0007ffe0ff */
[----:B------:R2:W-:Y:S04]  /*0ca0*/  STG.E desc[UR8][R2.64], R9 ;  /* 0x0000000902007986 */ /* 0x0005e8000c101908 */
[----:B------:R-:W1:Y:S02]  /*0cb0*/  LDG.E R6, desc[UR8][R4.64+0x798] ;  /* 0x0007980804067981 */ /* 0x000e64000c1e1900 */
[----:B-1----:R-:W-:-:S05]  /*0cc0*/  IMAD.IADD R11, R9, 0x1, R6 ;  /* 0x00000001090b7824 */ /* 0x002fca00078e0206 */
[----:B------:R2:W-:Y:S04]  /*0cd0*/  STG.E desc[UR8][R2.64], R11 ;  /* 0x0000000b02007986 */ /* 0x0005e8000c101908 */
[----:B------:R-:W3:Y:S01]  /*0ce0*/  LDG.E R6, desc[UR8][R4.64+0x7bc] ;  /* 0x0007bc0804067981 */ /* 0x000ee2000c1e1900 */
[----:B------:R-:W-:-:S04]  /*0cf0*/  UIADD3 UR4, UPT, UPT, UR4, 0x40, URZ ;  /* 0x0000004004047890 */ /* 0x000fc8000fffe0ff */
[----:B------:R-:W-:Y:S01]  /*0d00*/  UISETP.NE.AND UP0, UPT, UR4, 0x100, UPT ;  /* 0x000001000400788c */ /* 0x000fe2000bf05270 */
[----:B---3--:R-:W-:Y:S02]  /*0d10*/  IADD3 R7, PT, PT, R11, R6, RZ ;  /* 0x000000060b077210 */ /* 0x008fe40007ffe0ff */
[----:B------:R-:W-:-:S03]  /*0d20*/  IADD3 R6, P0, PT, R4, 0x900, RZ ;  /* 0x0000090004067810 */ /* 0x000fc60007f1e0ff */
[----:B------:R2:W-:Y:S02]  /*0d30*/  STG.E desc[UR8][R2.64], R7 ;  /* 0x0000000702007986 */ /* 0x0005e4000c101908 */
[----:B------:R-:W-:Y:S01]  /*0d40*/  IMAD.X R5, RZ, RZ, R5, P0 ;  /* 0x000000ffff057224 */ /* 0x000fe200000e0605 */
[----:B------:R-:W-:Y:S07]  /*0d50*/  BRA.U UP0, `(.L_x_0) ;  /* 0xfffffff100e87547 */ /* 0x000fee000b83ffff */
[----:B------:R-:W-:Y:S05]  /*0d60*/  @P1 BRA `(.L_x_1) ;  /* 0xfffffff000bc1947 */ /* 0x000fea000383ffff */
[----:B------:R-:W-:Y:S05]  /*0d70*/  EXIT ;  /* 0x000000000000794d */ /* 0x000fea0003800000 */
.L_x_2:
[----:B------:R-:W-:-:S00]  /*0d80*/  BRA `(.L_x_2) ;  /* 0xfffffffc00fc7947 */ /* 0x000fc0000383ffff */
[----:B------:R-:W-:-:S00]  /*0d90*/  NOP ;  /* 0x0000000000007918 */ /* 0x000fc00000000000 */
        /* <DEDUP_REMOVED lines=14> */
.L_x_67:


//--------------------- .text._Z12hist_binningPiS_S_PfS0_S_S_ --------------------------
	.section	.text._Z12hist_binningPiS_S_PfS0_S_S_,"ax",@progbits
	.align	128
        .global         _Z12hist_binningPiS_S_PfS0_S_S_
        .type           _Z12hist_binningPiS_S_PfS0_S_S_,@function
        .size           _Z12hist_binningPiS_S_PfS0_S_S_,(.L_x_68 - _Z12hist_binningPiS_S_PfS0_S_S_)
        .other          _Z12hist_binningPiS_S_PfS0_S_S_,@"STO_CUDA_ENTRY STV_DEFAULT"
_Z12hist_binningPiS_S_PfS0_S_S_:
.text._Z12hist_binningPiS_S_PfS0_S_S_:
[----:B------:R-:W-:Y:S08]  /*0000*/  LDC R1, c[0x0][0x37c] ;  /* 0x0000df00ff017b82 */ /* 0x000ff00000000800 */
[----:B------:R-:W0:Y:S01]  /*0010*/  S2UR UR5, SR_CgaCtaId ;  /* 0x00000000000579c3 */ /* 0x000e220000008800 */
[----:B------:R-:W1:Y:S01]  /*0020*/  S2R R0, SR_TID.X ;  /* 0x0000000000007919 */ /* 0x000e620000002100 */
[----:B------:R-:W-:Y:S01]  /*0030*/  UMOV UR4, 0x400 ;  /* 0x0000040000047882 */ /* 0x000fe20000000000 */
[----:B------:R-:W2:Y:S05]  /*0040*/  LDCU.64 UR8, c[0x0][0x358] ;  /* 0x00006b00ff0877ac */ /* 0x000eaa0008000a00 */
[----:B------:R-:W3:Y:S08]  /*0050*/  S2UR UR6, SR_CTAID.X ;  /* 0x00000000000679c3 */ /* 0x000ef00000002500 */
[----:B------:R-:W3:Y:S01]  /*0060*/  LDC R3, c[0x0][0x360] ;  /* 0x0000d800ff037b82 */ /* 0x000ee20000000800 */
[----:B0-----:R-:W-:-:S07]  /*0070*/  ULEA UR4, UR5, UR4, 0x18 ;  /* 0x0000000405047291 */ /* 0x001fce000f8ec0ff */
[----:B------:R-:W0:Y:S01]  /*0080*/  LDC.64 R4, c[0x0][0x3a8] ;  /* 0x0000ea00ff047b82 */ /* 0x000e220000000a00 */
[----:B------:R-:W-:-:S07]  /*0090*/  IMAD.U32 R9, RZ, RZ, UR4 ;  /* 0x00000004ff097e24 */ /* 0x000fce000f8e00ff */
[----:B------:R-:W4:Y:S01]  /*00a0*/  LDC.64 R6, c[0x0][0x3b0] ;  /* 0x0000ec00ff067b82 */ /* 0x000f220000000a00 */
[----:B-1----:R-:W-:-:S05]  /*00b0*/  IMAD R2, R0, 0x24, R9 ;  /* 0x0000002400027824 */ /* 0x002fca00078e0209 */
[----:B------:R1:W-:Y:S01]  /*00c0*/  STS [R2], RZ ;  /* 0x000000ff02007388 */ /* 0x0003e20000000800 */
[----:B---3--:R-:W-:-:S03]  /*00d0*/  IMAD R3, R3, UR6, R0 ;  /* 0x0000000603037c24 */ /* 0x008fc6000f8e0200 */
[----:B------:R1:W-:Y:S04]  /*00e0*/  STS [R2+0x4], RZ ;  /* 0x000004ff02007388 */ /* 0x0003e80000000800 */
[----:B------:R1:W-:Y:S01]  /*00f0*/  STS [R2+0x8], RZ ;  /* 0x000008ff02007388 */ /* 0x0003e20000000800 */
[----:B0-----:R-:W-:-:S03]  /*0100*/  IMAD.WIDE R4, R3, 0x4, R4 ;  /* 0x0000000403047825 */ /* 0x001fc600078e0204 */
[----:B------:R1:W-:Y:S04]  /*0110*/  STS [R2+0xc], RZ ;  /* 0x00000cff02007388 */ /* 0x0003e80000000800 */
[----:B------:R1:W-:Y:S01]  /*0120*/  STS [R2+0x10], RZ ;  /* 0x000010ff02007388 */ /* 0x0003e20000000800 */
[----:B----4-:R-:W-:-:S03]  /*0130*/  IMAD.WIDE R6, R3, 0x4, R6 ;  /* 0x0000000403067825 */ /* 0x010fc600078e0206 */
[----:B------:R1:W-:Y:S04]  /*0140*/  STS [R2+0x14], RZ ;  /* 0x000014ff02007388 */ /* 0x0003e80000000800 */
[----:B------:R1:W-:Y:S04]  /*0150*/  STS [R2+0x18], RZ ;  /* 0x000018ff02007388 */ /* 0x0003e80000000800 */
[----:B------:R1:W-:Y:S04]  /*0160*/  STS [R2+0x1c], RZ ;  /* 0x00001cff02007388 */ /* 0x0003e80000000800 */
[----:B------:R1:W-:Y:S01]  /*0170*/  STS [R2+0x20], RZ ;  /* 0x000020ff02007388 */ /* 0x0003e20000000800 */
[----:B------:R-:W-:Y:S06]  /*0180*/  BAR.SYNC.DEFER_BLOCKING 0x0 ;  /* 0x0000000000007b1d */ /* 0x000fec0000010000 */
[----:B--2---:R-:W2:Y:S04]  /*0190*/  LDG.E R10, desc[UR8][R4.64] ;  /* 0x00000008040a7981 */ /* 0x004ea8000c1e1900 */
[----:B------:R-:W2:Y:S01]  /*01a0*/  LDG.E R3, desc[UR8][R6.64] ;  /* 0x0000000806037981 */ /* 0x000ea2000c1e1900 */
[----:B------:R-:W-:Y:S01]  /*01b0*/  BSSY.RECONVERGENT B0, `(.L_x_3) ;  /* 0x000015e000007945 */ /* 0x000fe20003800200 */
[----:B--2---:R-:W-:-:S13]  /*01c0*/  ISETP.GT.AND P0, PT, R3, R10, PT ;  /* 0x0000000a0300720c */ /* 0x004fda0003f04270 */
[----:B-1----:R-:W-:Y:S05]  /*01d0*/  @!P0 BRA `(.L_x_4) ;  /* 0x00000014006c8947 */ /* 0x002fea0003800000 */
[----:B------:R-:W-:Y:S01]  /*01e0*/  IMAD.IADD R4, R3, 0x1, -R10 ;  /* 0x0000000103047824 */ /* 0x000fe200078e0a0a */
[----:B------:R-:W-:Y:S01]  /*01f0*/  BSSY.RECONVERGENT B2, `(.L_x_5) ;  /* 0x0000075000027945 */ /* 0x000fe20003800200 */
[----:B------:R-:W-:-:S03]  /*0200*/  VIADD R6, R10, 0x1 ;  /* 0x000000010a067836 */ /* 0x000fc60000000000 */
[----:B------:R-:W-:-:S04]  /*0210*/  LOP3.LUT R4, R4, 0x1, RZ, 0xc0, !PT ;  /* 0x0000000104047812 */ /* 0x000fc800078ec0ff */
[----:B------:R-:W-:-:S13]  /*0220*/  ISETP.NE.U32.AND P0, PT, R4, 0x1, PT ;  /* 0x000000010400780c */ /* 0x000fda0003f05070 */
[----:B------:R-:W-:Y:S05]  /*0230*/  @P0 BRA `(.L_x_6) ;  /* 0x0000000400c00947 */ /* 0x000fea0003800000 */
[----:B------:R-:W0:Y:S08]  /*0240*/  LDC.64 R8, c[0x0][0x380] ;  /* 0x0000e000ff087b82 */ /* 0x000e300000000a00 */
[----:B------:R-:W1:Y:S01]  /*0250*/  LDC.64 R4, c[0x0][0x398] ;  /* 0x0000e600ff047b82 */ /* 0x000e620000000a00 */
[----:B0-----:R-:W-:-:S05]  /*0260*/  IMAD.WIDE R10, R10, 0x4, R8 ;  /* 0x000000040a0a7825 */ /* 0x001fca00078e0208 */
[----:B------:R-:W2:Y:S04]  /*0270*/  LDG.E R7, desc[UR8][R10.64] ;  /* 0x000000080a077981 */ /* 0x000ea8000c1e1900 */
[----:B-1----:R-:W3:Y:S01]  /*0280*/  LDG.E R9, desc[UR8][R4.64] ;  /* 0x0000000804097981 */ /* 0x002ee2000c1e1900 */
[----:B------:R-:W-:Y:S04]  /*0290*/  BSSY.RECONVERGENT B1, `(.L_x_7) ;  /* 0x0000062000017945 */ /* 0x000fe80003800200 */
[----:B------:R-:W-:Y:S01]  /*02a0*/  BSSY.RELIABLE B3, `(.L_x_8) ;  /* 0x000000a000037945 */ /* 0x000fe20003800100 */
[----:B--2---:R-:W-:-:S04]  /*02b0*/  I2FP.F32.S32 R8, R7 ;  /* 0x0000000700087245 */ /* 0x004fc80000201400 */
[----:B---3--:R-:W-:-:S13]  /*02c0*/  FSETP.GTU.AND P0, PT, R9, R8, PT ;  /* 0x000000080900720b */ /* 0x008fda0003f0c000 */
[----:B------:R-:W-:Y:S05]  /*02d0*/  @P0 BRA `(.L_x_9) ;  /* 0x0000000000180947 */ /* 0x000fea0003800000 */
[----:B------:R-:W0:Y:S02]  /*02e0*/  LDC.64 R10, c[0x0][0x3a0] ;  /* 0x0000e800ff0a7b82 */ /* 0x000e240000000a00 */
[----:B0-----:R-:W2:Y:S01]  /*02f0*/  LDG.E R11, desc[UR8][R10.64] ;  /* 0x000000080a0b7981 */ /* 0x001ea2000c1e1900 */
[----:B------:R-:W-:Y:S01]  /*0300*/  IMAD.MOV.U32 R9, RZ, RZ, RZ ;  /* 0x000000ffff097224 */ /* 0x000fe200078e00ff */
[----:B--2---:R-:W-:-:S13]  /*0310*/  FSETP.GT.AND P0, PT, R11, R8, PT ;  /* 0x000000080b00720b */ /* 0x004fda0003f04000 */
[----:B------:R-:W-:Y:S05]  /*0320*/  @P0 BREAK.RELIABLE B3 ;  /* 0x0000000000030942 */ /* 0x000fea0003800100 */
[----:B------:R-:W-:Y:S05]  /*0330*/  @P0 BRA `(.L_x_10) ;  /* 0x00000004005c0947 */ /* 0x000fea0003800000 */
.L_x_9:
[----:B------:R-:W-:Y:S05]  /*0340*/  BSYNC.RELIABLE B3 ;  /* 0x0000000000037941 */ /* 0x000fea0003800100 */
.L_x_8:
[----:B------:R-:W2:Y:S01]  /*0350*/  LDG.E R9, desc[UR8][R4.64+0x4] ;  /* 0x0000040804097981 */ /* 0x000ea2000c1e1900 */
[----:B------:R-:W-:Y:S01]  /*0360*/  BSSY.RELIABLE B3, `(.L_x_11) ;  /* 0x0000009000037945 */ /* 0x000fe20003800100 */
[----:B--2---:R-:W-:-:S13]  /*0370*/  FSETP.GTU.AND P0, PT, R9, R8, PT ;  /* 0x000000080900720b */ /* 0x004fda0003f0c000 */
[----:B------:R-:W-:Y:S05]  /*0380*/  @P0 BRA `(.L_x_12) ;  /* 0x0000000000180947 */ /* 0x000fea0003800000 */
[----:B------:R-:W0:Y:S02]  /*0390*/  LDC.64 R10, c[0x0][0x3a0] ;  /* 0x0000e800ff0a7b82 */ /* 0x000e240000000a00 */
[----:B0-----:R-:W2:Y:S01]  /*03a0*/  LDG.E R11, desc[UR8][R10.64+0x4] ;  /* 0x000004080a0b7981 */ /* 0x001ea2000c1e1900 */
[----:B------:R-:W-:Y:S01]  /*03b0*/  IMAD.MOV.U32 R9, RZ, RZ, 0x1 ;  /* 0x00000001ff097424 */ /* 0x000fe200078e00ff */
[----:B--2---:R-:W-:-:S13]  /*03c0*/  FSETP.GT.AND P0, PT, R11, R8, PT ;  /* 0x000000080b00720b */ /* 0x004fda0003f04000 */
[----:B------:R-:W-:Y:S05]  /*03d0*/  @P0 BREAK.RELIABLE B3 ;  /* 0x0000000000030942 */ /* 0x000fea0003800100 */
[----:B------:R-:W-:Y:S05]  /*03e0*/  @P0 BRA `(.L_x_10) ;  /* 0x0000000400300947 */ /* 0x000fea0003800000 */
.L_x_12:
[----:B------:R-:W-:Y:S05]  /*03f0*/  BSYNC.RELIABLE B3 ;  /* 0x0000000000037941 */ /* 0x000fea0003800100 */
.L_x_11:
        /* <DEDUP_REMOVED lines=10> */
.L_x_14:
[----:B------:R-:W-:Y:S05]  /*04a0*/  BSYNC.RELIABLE B3 ;  /* 0x0000000000037941 */ /* 0x000fea0003800100 */
.L_x_13:
        /* <DEDUP_REMOVED lines=10> */
.L_x_16:
[----:B------:R-:W-:Y:S05]  /*0550*/  BSYNC.RELIABLE B3 ;  /* 0x0000000000037941 */ /* 0x000fea0003800100 */
.L_x_15:
        /* <DEDUP_REMOVED lines=10> */
.L_x_18:
[----:B------:R-:W-:Y:S05]  /*0600*/  BSYNC.RELIABLE B3 ;  /* 0x0000000000037941 */ /* 0x000fea0003800100 */
.L_x_17:
        /* <DEDUP_REMOVED lines=10> */
.L_x_20:
[----:B------:R-:W-:Y:S05]  /*06b0*/  BSYNC.RELIABLE B3 ;  /* 0x0000000000037941 */ /* 0x000fea0003800100 */
.L_x_19:
        /* <DEDUP_REMOVED lines=10> */
.L_x_22:
[----:B------:R-:W-:Y:S05]  /*0760*/  BSYNC.RELIABLE B3 ;  /* 0x0000000000037941 */ /* 0x000fea0003800100 */
.L_x_21:
        /* <DEDUP_REMOVED lines=10> */
.L_x_24:
[----:B------:R-:W-:Y:S05]  /*0810*/  BSYNC.RELIABLE B3 ;  /* 0x0000000000037941 */ /* 0x000fea0003800100 */
.L_x_23:
[----:B------:R-:W2:Y:S02]  /*0820*/  LDG.E R5, desc[UR8][R4.64+0x20] ;  /* 0x0000200804057981 */ /* 0x000ea4000c1e1900 */
[----:B--2---:R-:W-:-:S13]  /*0830*/  FSETP.GTU.AND P0, PT, R5, R8, PT ;  /* 0x000000080500720b */ /* 0x004fda0003f0c000 */
[----:B------:R-:W-:Y:S05]  /*0840*/  @P0 BRA `(.L_x_25) ;  /* 0x0000000000140947 */ /* 0x000fea0003800000 */
[----:B------:R-:W0:Y:S02]  /*0850*/  LDC.64 R4, c[0x0][0x3a0] ;  /* 0x0000e800ff047b82 */ /* 0x000e240000000a00 */
[----:B0-----:R-:W2:Y:S01]  /*0860*/  LDG.E R5, desc[UR8][R4.64+0x20] ;  /* 0x0000200804057981 */ /* 0x001ea2000c1e1900 */
[----:B------:R-:W-:Y:S01]  /*0870*/  IMAD.MOV.U32 R9, RZ, RZ, 0x8 ;  /* 0x00000008ff097424 */ /* 0x000fe200078e00ff */
[----:B--2---:R-:W-:-:S13]  /*0880*/  FSETP.GT.AND P0, PT, R5, R8, PT ;  /* 0x000000080500720b */ /* 0x004fda0003f04000 */
[----:B------:R-:W-:Y:S05]  /*0890*/  @P0 BRA `(.L_x_10) ;  /* 0x0000000000040947 */ /* 0x000fea0003800000 */
.L_x_25:
[----:B------:R-:W-:-:S07]  /*08a0*/  IMAD.MOV.U32 R9, RZ, RZ, -0x1 ;  /* 0xffffffffff097424 */ /* 0x000fce00078e00ff */
.L_x_10:
[----:B------:R-:W-:Y:S05]  /*08b0*/  BSYNC.RECONVERGENT B1 ;  /* 0x0000000000017941 */ /* 0x000fea0003800200 */
.L_x_7:
[C---:B------:R-:W-:Y:S01]  /*08c0*/  IMAD R8, R9.reuse, 0x4, R2 ;  /* 0x0000000409087824 */ /* 0x040fe200078e0202 */
[----:B------:R-:W0:Y:S04]  /*08d0*/  LDC.64 R4, c[0x0][0x390] ;  /* 0x0000e400ff047b82 */ /* 0x000e280000000a00 */
[----:B------:R-:W1:Y:S01]  /*08e0*/  LDS R10, [R8] ;  /* 0x00000000080a7984 */ /* 0x000e620000000800 */
[----:B0-----:R-:W-:-:S05]  /*08f0*/  IMAD.WIDE R4, R9, 0x4, R4 ;  /* 0x0000000409047825 */ /* 0x001fca00078e0204 */
[----:B------:R0:W-:Y:S01]  /*0900*/  STG.E desc[UR8][R4.64], R7 ;  /* 0x0000000704007986 */ /* 0x0001e2000c101908 */
[----:B-1----:R-:W-:Y:S02]  /*0910*/  VIADD R9, R10, 0x1 ;  /* 0x000000010a097836 */ /* 0x002fe40000000000 */
[----:B------:R-:W-:-:S03]  /*0920*/  IMAD.MOV.U32 R10, RZ, RZ, R6 ;  /* 0x000000ffff0a7224 */ /* 0x000fc600078e0006 */
[----:B------:R0:W-:Y:S04]  /*0930*/  STS [R8], R9 ;  /* 0x0000000908007388 */ /* 0x0001e80000000800 */
.L_x_6:
[----:B------:R-:W-:Y:S05]  /*0940*/  BSYNC.RECONVERGENT B2 ;  /* 0x0000000000027941 */ /* 0x000fea0003800200 */
.L_x_5:
[----:B------:R-:W-:-:S13]  /*0950*/  ISETP.NE.AND P0, PT, R3, R6, PT ;  /* 0x000000060300720c */ /* 0x000fda0003f05270 */
[----:B------:R-:W-:Y:S05]  /*0960*/  @!P0 BRA `(.L_x_4) ;  /* 0x0000000c00888947 */ /* 0x000fea0003800000 */
[----:B0-----:R-:W0:Y:S01]  /*0970*/  LDC.64 R8, c[0x0][0x380] ;  /* 0x0000e000ff087b82 */ /* 0x001e220000000a00 */
[----:B------:R-:W-:-:S07]  /*0980*/  IMAD.IADD R3, R10, 0x1, -R3 ;  /* 0x000000010a037824 */ /* 0x000fce00078e0a03 */
[----:B------:R-:W1:Y:S08]  /*0990*/  LDC.64 R4, c[0x0][0x398] ;  /* 0x0000e600ff047b82 */ /* 0x000e700000000a00 */
[----:B------:R-:W2:Y:S01]  /*09a0*/  LDC.64 R6, c[0x0][0x390] ;  /* 0x0000e400ff067b82 */ /* 0x000ea20000000a00 */
[----:B0-----:R-:W-:-:S05]  /*09b0*/  IADD3 R8, P0, PT, R8, 0x4, RZ ;  /* 0x0000000408087810 */ /* 0x001fca0007f1e0ff */
[----:B------:R-:W-:-:S08]  /*09c0*/  IMAD.X R9, RZ, RZ, R9, P0 ;  /* 0x000000ffff097224 */ /* 0x000fd000000e0609 */
.L_x_64:
[----:B---3--:R-:W-:Y:S01]  /*09d0*/  IMAD.WIDE R12, R10, 0x4, R8 ;  /* 0x000000040a0c7825 */ /* 0x008fe200078e0208 */
[----:B-1----:R-:W3:Y:S04]  /*09e0*/  LDG.E R15, desc[UR8][R4.64] ;  /* 0x00000008040f7981 */ /* 0x002ee8000c1e1900 */
[----:B------:R-:W4:Y:S01]  /*09f0*/  LDG.E R11, desc[UR8][R12.64+-0x4] ;  /* 0xfffffc080c0b7981 */ /* 0x000f22000c1e1900 */
[----:B------:R-:W-:Y:S04]  /*0a00*/  BSSY.RECONVERGENT B1, `(.L_x_26) ;  /* 0x0000063000017945 */ /* 0x000fe80003800200 */
[----:B------:R-:W-:Y:S01]  /*0a10*/  BSSY.RELIABLE B2, `(.L_x_27) ;  /* 0x000000a000027945 */ /* 0x000fe20003800100 */
[----:B----4-:R-:W-:-:S04]  /*0a20*/  I2FP.F32.S32 R16, R11 ;  /* 0x0000000b00107245 */ /* 0x010fc80000201400 */
[----:B---3--:R-:W-:-:S13]  /*0a30*/  FSETP.GTU.AND P0, PT, R15, R16, PT ;  /* 0x000000100f00720b */ /* 0x008fda0003f0c000 */
[----:B------:R-:W-:Y:S05]  /*0a40*/  @P0 BRA `(.L_x_28) ;  /* 0x0000000000180947 */ /* 0x000fea0003800000 */
[----:B------:R-:W0:Y:S02]  /*0a50*/  LDC.64 R14, c[0x0][0x3a0] ;  /* 0x0000e800ff0e7b82 */ /* 0x000e240000000a00 */
[----:B0-----:R-:W3:Y:S01]  /*0a60*/  LDG.E R15, desc[UR8][R14.64] ;  /* 0x000000080e0f7981 */ /* 0x001ee2000c1e1900 */
[----:B------:R-:W-:Y:S01]  /*0a70*/  IMAD.MOV.U32 R21, RZ, RZ, RZ ;  /* 0x000000ffff157224 */ /* 0x000fe200078e00ff */
[----:B---3--:R-:W-:-:S13]  /*0a80*/  FSETP.GT.AND P0, PT, R15, R16, PT ;  /* 0x000000100f00720b */ /* 0x008fda0003f04000 */
[----:B------:R-:W-:Y:S05]  /*0a90*/  @P0 BREAK.RELIABLE B2 ;  /* 0x0000000000020942 */ /* 0x000fea0003800100 */
[----:B------:R-:W-:Y:S05]  /*0aa0*/  @P0 BRA `(.L_x_29) ;  /* 0x0000000400600947 */ /* 0x000fea0003800000 */
.L_x_28:
[----:B------:R-:W-:Y:S05]  /*0ab0*/  BSYNC.RELIABLE B2 ;  /* 0x0000000000027941 */ /* 0x000fea0003800100 */
.L_x_27:
[----:B------:R-:W0:Y:S02]  /*0ac0*/  LDC.64 R14, c[0x0][0x398] ;  /* 0x0000e600ff0e7b82 */ /* 0x000e240000000a00 */
[----:B0-----:R-:W3:Y:S01]  /*0ad0*/  LDG.E R17, desc[UR8][R14.64+0x4] ;  /* 0x000004080e117981 */ /* 0x001ee2000c1e1900 */
[----:B------:R-:W-:Y:S01]  /*0ae0*/  BSSY.RELIABLE B2, `(.L_x_30) ;  /* 0x0000009000027945 */ /* 0x000fe20003800100 */
[----:B---3--:R-:W-:-:S13]  /*0af0*/  FSETP.GTU.AND P0, PT, R17, R16, PT ;  /* 0x000000101100720b */ /* 0x008fda0003f0c000 */
[----:B------:R-:W-:Y:S05]  /*0b00*/  @P0 BRA `(.L_x_31) ;  /* 0x0000000000180947 */ /* 0x000fea0003800000 */
[----:B------:R-:W0:Y:S02]  /*0b10*/  LDC.64 R18, c[0x0][0x3a0] ;  /* 0x0000e800ff127b82 */ /* 0x000e240000000a00 */
[----:B0-----:R-:W3:Y:S01]  /*0b20*/  LDG.E R19, desc[UR8][R18.64+0x4] ;  /* 0x0000040812137981 */ /* 0x001ee2000c1e1900 */
[----:B------:R-:W-:Y:S01]  /*0b30*/  IMAD.MOV.U32 R21, RZ, RZ, 0x1 ;  /* 0x00000001ff157424 */ /* 0x000fe200078e00ff */
[----:B---3--:R-:W-:-:S13]  /*0b40*/  FSETP.GT.AND P0, PT, R19, R16, PT ;  /* 0x000000101300720b */ /* 0x008fda0003f04000 */
[----:B------:R-:W-:Y:S05]  /*0b50*/  @P0 BREAK.RELIABLE B2 ;  /* 0x0000000000020942 */ /* 0x000fea0003800100 */
[----:B------:R-:W-:Y:S05]  /*0b60*/  @P0 BRA `(.L_x_29) ;  /* 0x0000000400300947 */ /* 0x000fea0003800000 */
.L_x_31:
[----:B------:R-:W-:Y:S05]  /*0b70*/  BSYNC.RELIABLE B2 ;  /* 0x0000000000027941 */ /* 0x000fea0003800100 */
.L_x_30:
[----:B------:R-:W3:Y:S01]  /*0b80*/  LDG.E R17, desc[UR8][R14.64+0x8] ;  /* 0x000008080e117981 */ /* 0x000ee2000c1e1900 */
        /* <DEDUP_REMOVED lines=9> */
.L_x_33:
[----:B------:R-:W-:Y:S05]  /*0c20*/  BSYNC.RELIABLE B2 ;  /* 0x0000000000027941 */ /* 0x000fea0003800100 */
.L_x_32:
        /* <DEDUP_REMOVED lines=10> */
.L_x_35:
[----:B------:R-:W-:Y:S05]  /*0cd0*/  BSYNC.RELIABLE B2 ;  /* 0x0000000000027941 */ /* 0x000fea0003800100 */
.L_x_34:
        /* <DEDUP_REMOVED lines=10> */
.L_x_37:
[----:B------:R-:W-:Y:S05]  /*0d80*/  BSYNC.RELIABLE B2 ;  /* 0x0000000000027941 */ /* 0x000fea0003800100 */
.L_x_36:
        /* <DEDUP_REMOVED lines=10> */
.L_x_39:
[----:B------:R-:W-:Y:S05]  /*0e30*/  BSYNC.RELIABLE B2 ;  /* 0x0000000000027941 */ /* 0x000fea0003800100 */
.L_x_38:
        /* <DEDUP_REMOVED lines=10> */
.L_x_41:
[----:B------:R-:W-:Y:S05]  /*0ee0*/  BSYNC.RELIABLE B2 ;  /* 0x0000000000027941 */ /* 0x000fea0003800100 */
.L_x_40:
        /* <DEDUP_REMOVED lines=10> */
.L_x_43:
[----:B------:R-:W-:Y:S05]  /*0f90*/  BSYNC.RELIABLE B2 ;  /* 0x0000000000027941 */ /* 0x000fea0003800100 */
.L_x_42:
[----:B------:R-:W3:Y:S02]  /*0fa0*/  LDG.E R15, desc[UR8][R14.64+0x20] ;  /* 0x000020080e0f7981 */ /* 0x000ee4000c1e1900 */
[----:B---3--:R-:W-:-:S13]  /*0fb0*/  FSETP.GTU.AND P0, PT, R15, R16, PT ;  /* 0x000000100f00720b */ /* 0x008fda0003f0c000 */
[----:B------:R-:W-:Y:S05]  /*0fc0*/  @P0 BRA `(.L_x_44) ;  /* 0x0000000000140947 */ /* 0x000fea0003800000 */
[----:B------:R-:W0:Y:S02]  /*0fd0*/  LDC.64 R14, c[0x0][0x3a0] ;  /* 0x0000e800ff0e7b82 */ /* 0x000e240000000a00 */
[----:B0-----:R-:W3:Y:S01]  /*0fe0*/  LDG.E R15, desc[UR8][R14.64+0x20] ;  /* 0x000020080e0f7981 */ /* 0x001ee2000c1e1900 */
[----:B------:R-:W-:Y:S01]  /*0ff0*/  IMAD.MOV.U32 R21, RZ, RZ, 0x8 ;  /* 0x00000008ff157424 */ /* 0x000fe200078e00ff */
[----:B---3--:R-:W-:-:S13]  /*1000*/  FSETP.GT.AND P0, PT, R15, R16, PT ;  /* 0x000000100f00720b */ /* 0x008fda0003f04000 */
[----:B------:R-:W-:Y:S05]  /*1010*/  @P0 BRA `(.L_x_29) ;  /* 0x0000000000040947 */ /* 0x000fea0003800000 */
.L_x_44:
[----:B------:R-:W-:-:S07]  /*1020*/  IMAD.MOV.U32 R21, RZ, RZ, -0x1 ;  /* 0xffffffffff157424 */ /* 0x000fce00078e00ff */
.L_x_29:
[----:B------:R-:W-:Y:S05]  /*1030*/  BSYNC.RECONVERGENT B1 ;  /* 0x0000000000017941 */ /* 0x000fea0003800200 */
.L_x_26:
[----:B--2---:R-:W-:-:S05]  /*1040*/  IMAD.WIDE R16, R21, 0x4, R6 ;  /* 0x0000000415107825 */ /* 0x004fca00078e0206 */
[----:B------:R-:W-:Y:S04]  /*1050*/  STG.E desc[UR8][R16.64], R11 ;  /* 0x0000000b10007986 */ /* 0x000fe8000c101908 */
[----:B------:R-:W2:Y:S04]  /*1060*/  LDG.E R12, desc[UR8][R12.64] ;  /* 0x000000080c0c7981 */ /* 0x000ea8000c1e1900 */
[----:B------:R-:W3:Y:S01]  /*1070*/  LDG.E R15, desc[UR8][R4.64] ;  /* 0x00000008040f7981 */ /* 0x000ee2000c1e1900 */
[----:B------:R-:W-:Y:S01]  /*1080*/  IMAD R21, R21, 0x4, R2 ;  /* 0x0000000415157824 */ /* 0x000fe200078e0202 */
[----:B------:R-:W-:Y:S04]  /*1090*/  BSSY.RECONVERGENT B1, `(.L_x_45) ;  /* 0x0000065000017945 */ /* 0x000fe80003800200 */
[----:B------:R-:W-:Y:S01]  /*10a0*/  BSSY.RELIABLE B2, `(.L_x_46) ;  /* 0x000000d000027945 */ /* 0x000fe20003800100 */
[----:B------:R-:W0:Y:S02]  /*10b0*/  LDS R14, [R21] ;  /* 0x00000000150e7984 */ /* 0x000e240000000800 */
[----:B0-----:R-:W-:-:S05]  /*10c0*/  VIADD R18, R14, 0x1 ;  /* 0x000000010e127836 */ /* 0x001fca0000000000 */
[----:B------:R0:W-:Y:S01]  /*10d0*/  STS [R21], R18 ;  /* 0x0000001215007388 */ /* 0x0001e20000000800 */
[----:B--2---:R-:W-:-:S04]  /*10e0*/  I2FP.F32.S32 R14, R12 ;  /* 0x0000000c000e7245 */ /* 0x004fc80000201400 */
[----:B---3--:R-:W-:-:S13]  /*10f0*/  FSETP.GTU.AND P0, PT, R15, R14, PT ;  /* 0x0000000e0f00720b */ /* 0x008fda0003f0c000 */
[----:B0-----:R-:W-:Y:S05]  /*1100*/  @P0 BRA `(.L_x_47) ;  /* 0x0000000000180947 */ /* 0x001fea0003800000 */
[----:B------:R-:W0:Y:S02]  /*1110*/  LDC.64 R16, c[0x0][0x3a0] ;  /* 0x0000e800ff107b82 */ /* 0x000e240000000a00 */
[----:B0-----:R-:W2:Y:S01]  /*1120*/  LDG.E R17, desc[UR8][R16.64] ;  /* 0x0000000810117981 */ /* 0x001ea2000c1e1900 */
[----:B------:R-:W-:Y:S01]  /*1130*/  IMAD.MOV.U32 R15, RZ, RZ, RZ ;  /* 0x000000ffff0f7224 */ /* 0x000fe200078e00ff */
[----:B--2---:R-:W-:-:S13]  /*1140*/  FSETP.GT.AND P0, PT, R17, R14, PT ;  /* 0x0000000e1100720b */ /* 0x004fda0003f04000 */
[----:B------:R-:W-:Y:S05]  /*1150*/  @P0 BREAK.RELIABLE B2 ;  /* 0x0000000000020942 */ /* 0x000fea0003800100 */
[----:B------:R-:W-:Y:S05]  /*1160*/  @P0 BRA `(.L_x_48) ;  /* 0x00000004005c0947 */ /* 0x000fea0003800000 */
.L_x_47:
[----:B------:R-:W-:Y:S05]  /*1170*/  BSYNC.RELIABLE B2 ;  /* 0x0000000000027941 */ /* 0x000fea0003800100 */
.L_x_46:
        /* <DEDUP_REMOVED lines=10> */
.L_x_50:
[----:B------:R-:W-:Y:S05]  /*1220*/  BSYNC.RELIABLE B2 ;  /* 0x0000000000027941 */ /* 0x000fea0003800100 */
.L_x_49:
        /* <DEDUP_REMOVED lines=10> */
.L_x_52:
[----:B------:R-:W-:Y:S05]  /*12d0*/  BSYNC.RELIABLE B2 ;  /* 0x0000000000027941 */ /* 0x000fea0003800100 */
.L_x_51:
        /* <DEDUP_REMOVED lines=10> */
.L_x_54:
[----:B------:R-:W-:Y:S05]  /*1380*/  BSYNC.RELIABLE B2 ;  /* 0x0000000000027941 */ /* 0x000fea0003800100 */
.L_x_53:
        /* <DEDUP_REMOVED lines=10> */
.L_x_56:
[----:B------:R-:W-:Y:S05]  /*1430*/  BSYNC.RELIABLE B2 ;  /* 0x0000000000027941 */ /* 0x000fea0003800100 */
.L_x_55:
        /* <DEDUP_REMOVED lines=10> */
.L_x_58:
[----:B------:R-:W-:Y:S05]  /*14e0*/  BSYNC.RELIABLE B2 ;  /* 0x0000000000027941 */ /* 0x000fea0003800100 */
.L_x_57:
        /* <DEDUP_REMOVED lines=10> */
.L_x_60:
[----:B------:R-:W-:Y:S05]  /*1590*/  BSYNC.RELIABLE B2 ;  /* 0x0000000000027941 */ /* 0x000fea0003800100 */
.L_x_59:
        /* <DEDUP_REMOVED lines=10> */
.L_x_62:
[----:B------:R-:W-:Y:S05]  /*1640*/  BSYNC.RELIABLE B2 ;  /* 0x0000000000027941 */ /* 0x000fea0003800100 */
.L_x_61:
        /* <DEDUP_REMOVED lines=8> */
.L_x_63:
[----:B------:R-:W-:-:S07]  /*16d0*/  IMAD.MOV.U32 R15, RZ, RZ, -0x1 ;  /* 0xffffffffff0f7424 */ /* 0x000fce00078e00ff */
.L_x_48:
[----:B------:R-:W-:Y:S05]  /*16e0*/  BSYNC.RECONVERGENT B1 ;  /* 0x0000000000017941 */ /* 0x000fea0003800200 */
.L_x_45:
[C---:B------:R-:W-:Y:S02]  /*16f0*/  IMAD R11, R15.reuse, 0x4, R2 ;  /* 0x000000040f0b7824 */ /* 0x040fe400078e0202 */
[----:B------:R-:W-:-:S03]  /*1700*/  IMAD.WIDE R14, R15, 0x4, R6 ;  /* 0x000000040f0e7825 */ /* 0x000fc600078e0206 */
[----:B------:R-:W0:Y:S01]  /*1710*/  LDS R13, [R11] ;  /* 0x000000000b0d7984 */ /* 0x000e220000000800 */
[----:B------:R-:W-:Y:S02]  /*1720*/  VIADD R3, R3, 0x2 ;  /* 0x0000000203037836 */ /* 0x000fe40000000000 */
[----:B------:R-:W-:Y:S01]  /*1730*/  VIADD R10, R10, 0x2 ;  /* 0x000000020a0a7836 */ /* 0x000fe20000000000 */
[----:B------:R3:W-:Y:S02]  /*1740*/  STG.E desc[UR8][R14.64], R12 ;  /* 0x0000000c0e007986 */ /* 0x0007e4000c101908 */
[----:B------:R-:W-:Y:S01]  /*1750*/  ISETP.NE.AND P0, PT, R3, RZ, PT ;  /* 0x000000ff0300720c */ /* 0x000fe20003f05270 */
[----:B0-----:R-:W-:-:S05]  /*1760*/  VIADD R16, R13, 0x1 ;  /* 0x000000010d107836 */ /* 0x001fca0000000000 */
[----:B------:R3:W-:Y:S07]  /*1770*/  STS [R11], R16 ;  /* 0x000000100b007388 */ /* 0x0007ee0000000800 */
[----:B------:R-:W-:Y:S05]  /*1780*/  @P0 BRA `(.L_x_64) ;  /* 0xfffffff000900947 */ /* 0x000fea000383ffff */
.L_x_4:
[----:B------:R-:W-:Y:S05]  /*1790*/  BSYNC.RECONVERGENT B0 ;  /* 0x0000000000007941 */ /* 0x000fea0003800200 */
.L_x_3:
[----:B------:R-:W-:Y:S05]  /*17a0*/  WARPSYNC.ALL ;  /* 0x0000000000007948 */ /* 0x000fea0003800000 */
[----:B------:R-:W-:Y:S01]  /*17b0*/  BAR.SYNC.DEFER_BLOCKING 0x0 ;  /* 0x0000000000007b1d */ /* 0x000fe20000010000 */
[----:B------:R-:W-:-:S13]  /*17c0*/  ISETP.NE.AND P0, PT, R0, RZ, PT ;  /* 0x000000ff0000720c */ /* 0x000fda0003f05270 */
[----:B------:R-:W-:Y:S05]  /*17d0*/  @P0 EXIT ;  /* 0x000000000000094d */ /* 0x000fea0003800000 */
[----:B------:R-:W1:Y:S01]  /*17e0*/  LDC.64 R2, c[0x0][0x388] ;  /* 0x0000e200ff027b82 */ /* 0x000e620000000a00 */
[----:B------:R-:W-:Y:S01]  /*17f0*/  UIMAD UR5, UR6, 0x9, URZ ;  /* 0x00000009060578a4 */ /* 0x000fe2000f8e02ff */
[----:B------:R-:W-:-:S05]  /*1800*/  IMAD.MOV.U32 R0, RZ, RZ, 0x480 ;  /* 0x00000480ff007424 */ /* 0x000fca00078e00ff */
[----:B0-----:R-:W-:-:S07]  /*1810*/  IMAD.U32 R7, RZ, RZ, UR5 ;  /* 0x00000005ff077e24 */ /* 0x001fce000f8e00ff */
.L_x_65:
[C---:B01----:R-:W-:Y:S01]  /*1820*/  IMAD.WIDE.U32 R4, R7.reuse, 0x4, R2 ;  /* 0x0000000407047825 */ /* 0x043fe200078e0002 */
[----:B---3--:R-:W-:Y:S04]  /*1830*/  LDS R11, [R0+UR4+-0x480] ;  /* 0xfffb8004000b7984 */ /* 0x008fe80008000800 */
[----:B------:R-:W2:Y:S01]  /*1840*/  LDG.E R8, desc[UR8][R4.64] ;  /* 0x0000000804087981 */ /* 0x000ea2000c1e1900 */
[----:B------:R-:W-:-:S03]  /*1850*/  VIADD R7, R7, 0x1 ;  /* 0x0000000107077836 */ /* 0x000fc60000000000 */
[----:B------:R-:W2:Y:S04]  /*1860*/  LDS R10, [R0+UR4+-0x45c] ;  /* 0xfffba404000a7984 */ /* 0x000ea80008000800 */
[----:B------:R-:W-:Y:S04]  /*1870*/  LDS R27, [R0+UR4+-0x438] ;  /* 0xfffbc804001b7984 */ /* 0x000fe80008000800 */
[----:B------:R-:W0:Y:S04]  /*1880*/  LDS R24, [R0+UR4+-0x414] ;  /* 0xfffbec0400187984 */ /* 0x000e280008000800 */
[----:B------:R-:W-:Y:S04]  /*1890*/  LDS R22, [R0+UR4+-0x3f0] ;  /* 0xfffc100400167984 */ /* 0x000fe80008000800 */
[----:B------:R-:W1:Y:S04]  /*18a0*/  LDS R25, [R0+UR4+-0x3cc] ;  /* 0xfffc340400197984 */ /* 0x000e680008000800 */
[----:B------:R-:W-:Y:S04]  /*18b0*/  LDS R20, [R0+UR4+-0x3a8] ;  /* 0xfffc580400147984 */ /* 0x000fe80008000800 */
[----:B------:R-:W3:Y:S04]  /*18c0*/  LDS R23, [R0+UR4+-0x384] ;  /* 0xfffc7c0400177984 */ /* 0x000ee80008000800 */
[----:B------:R-:W-:Y:S04]  /*18d0*/  LDS R18, [R0+UR4+-0x360] ;  /* 0xfffca00400127984 */ /* 0x000fe80008000800 */
[----:B------:R-:W4:Y:S04]  /*18e0*/  LDS R21, [R0+UR4+-0x33c] ;  /* 0xfffcc40400157984 */ /* 0x000f280008000800 */
[----:B------:R-:W-:Y:S04]  /*18f0*/  LDS R16, [R0+UR4+-0x318] ;  /* 0xfffce80400107984 */ /* 0x000fe80008000800 */
[----:B------:R-:W5:Y:S04]  /*1900*/  LDS R19, [R0+UR4+-0x2f4] ;  /* 0xfffd0c0400137984 */ /* 0x000f680008000800 */
[----:B------:R-:W-:Y:S04]  /*1910*/  LDS R6, [R0+UR4+-0x2d0] ;  /* 0xfffd300400067984 */ /* 0x000fe80008000800 */
[----:B------:R-:W5:Y:S04]  /*1920*/  LDS R9, [R0+UR4+-0x2ac] ;  /* 0xfffd540400097984 */ /* 0x000f680008000800 */
[----:B------:R-:W-:Y:S04]  /*1930*/  LDS R14, [R0+UR4+-0x288] ;  /* 0xfffd7804000e7984 */ /* 0x000fe80008000800 */
[----:B------:R-:W5:Y:S04]  /*1940*/  LDS R17, [R0+UR4+-0x264] ;  /* 0xfffd9c0400117984 */ /* 0x000f680008000800 */
[----:B------:R-:W-:Y:S04]  /*1950*/  LDS R12, [R0+UR4+-0x240] ;  /* 0xfffdc004000c7984 */ /* 0x000fe80008000800 */
[----:B------:R-:W5:Y:S04]  /*1960*/  LDS R15, [R0+UR4+-0x21c] ;  /* 0xfffde404000f7984 */ /* 0x000f680008000800 */
[----:B------:R-:W-:Y:S01]  /*1970*/  LDS R13, [R0+UR4+-0x1d4] ;  /* 0xfffe2c04000d7984 */ /* 0x000fe20008000800 */
[----:B--2---:R-:W-:-:S03]  /*1980*/  IADD3 R8, PT, PT, R10, R8, R11 ;  /* 0x000000080a087210 */ /* 0x004fc60007ffe00b */
[----:B------:R-:W2:Y:S01]  /*1990*/  LDS R10, [R0+UR4+-0x1f8] ;  /* 0xfffe0804000a7984 */ /* 0x000ea20008000800 */
[----:B0-----:R-:W-:-:S03]  /*19a0*/  IADD3 R24, PT, PT, R24, R8, R27 ;  /* 0x0000000818187210 */ /* 0x001fc60007ffe01b */
[----:B------:R-:W-:Y:S01]  /*19b0*/  LDS R8, [R0+UR4+-0x1b0] ;  /* 0xfffe500400087984 */ /* 0x000fe20008000800 */
[----:B-1----:R-:W-:-:S03]  /*19c0*/  IADD3 R24, PT, PT, R25, R24, R22 ;  /* 0x0000001819187210 */ /* 0x002fc60007ffe016 */
[----:B------:R-:W0:Y:S01]  /*19d0*/  LDS R11, [R0+UR4+-0x18c] ;  /* 0xfffe7404000b7984 */ /* 0x000e220008000800 */
[----:B---3--:R-:W-:-:S03]  /*19e0*/  IADD3 R24, PT, PT, R23, R24, R20 ;  /* 0x0000001817187210 */ /* 0x008fc60007ffe014 */
[----:B------:R-:W-:Y:S01]  /*19f0*/  LDS R22, [R0+UR4+-0x168] ;  /* 0xfffe980400167984 */ /* 0x000fe20008000800 */
[----:B----4-:R-:W-:-:S03]  /*1a00*/  IADD3 R24, PT, PT, R21, R24, R18 ;  /* 0x0000001815187210 */ /* 0x010fc60007ffe012 */
[----:B------:R-:W1:Y:S01]  /*1a10*/  LDS R25, [R0+UR4+-0x144] ;  /* 0xfffebc0400197984 */ /* 0x000e620008000800 */
[----:B-----5:R-:W-:-:S03]  /*1a20*/  IADD3 R24, PT, PT, R19, R24, R16 ;  /* 0x0000001813187210 */ /* 0x020fc60007ffe010 */
[----:B------:R-:W-:Y:S01]  /*1a30*/  LDS R20, [R0+UR4+-0x120] ;  /* 0xfffee00400147984 */ /* 0x000fe20008000800 */
[----:B------:R-:W-:-:S03]  /*1a40*/  IADD3 R24, PT, PT, R9, R24, R6 ;  /* 0x0000001809187210 */ /* 0x000fc60007ffe006 */
[----:B------:R-:W3:Y:S01]  /*1a50*/  LDS R23, [R0+UR4+-0xfc] ;  /* 0xffff040400177984 */ /* 0x000ee20008000800 */
[----:B------:R-:W-:-:S03]  /*1a60*/  IADD3 R24, PT, PT, R17, R24, R14 ;  /* 0x0000001811187210 */ /* 0x000fc60007ffe00e */
[----:B------:R-:W-:Y:S01]  /*1a70*/  LDS R18, [R0+UR4+-0xd8] ;  /* 0xffff280400127984 */ /* 0x000fe20008000800 */
[----:B------:R-:W-:-:S03]  /*1a80*/  IADD3 R24, PT, PT, R15, R24, R12 ;  /* 0x000000180f187210 */ /* 0x000fc60007ffe00c */
[----:B------:R-:W4:Y:S04]  /*1a90*/  LDS R21, [R0+UR4+-0xb4] ;  /* 0xffff4c0400157984 */ /* 0x000f280008000800 */
[----:B------:R-:W-:Y:S04]  /*1aa0*/  LDS R19, [R0+UR4+-0x90] ;  /* 0xffff700400137984 */ /* 0x000fe80008000800 */
[----:B------:R-:W5:Y:S01]  /*1ab0*/  LDS R16, [R0+UR4+-0x6c] ;  /* 0xffff940400107984 */ /* 0x000f620008000800 */
[----:B--2---:R-:W-:-:S03]  /*1ac0*/  IADD3 R24, PT, PT, R13, R24, R10 ;  /* 0x000000180d187210 */ /* 0x004fc60007ffe00a */
[----:B------:R-:W-:Y:S04]  /*1ad0*/  LDS R9, [R0+UR4+-0x48] ;  /* 0xffffb80400097984 */ /* 0x000fe80008000800 */
[----:B------:R-:W2:Y:S01]  /*1ae0*/  LDS R6, [R0+UR4+-0x24] ;  /* 0xffffdc0400067984 */ /* 0x000ea20008000800 */
[----:B0-----:R-:W-:-:S03]  /*1af0*/  IADD3 R24, PT, PT, R11, R24, R8 ;  /* 0x000000180b187210 */ /* 0x001fc60007ffe008 */
[----:B------:R-:W-:Y:S04]  /*1b00*/  LDS R14, [R0+UR4] ;  /* 0x00000004000e7984 */ /* 0x000fe80008000800 */
[----:B------:R-:W0:Y:S01]  /*1b10*/  LDS R17, [R0+UR4+0x24] ;  /* 0x0000240400117984 */ /* 0x000e220008000800 */
[----:B-1----:R-:W-:-:S03]  /*1b20*/  IADD3 R24, PT, PT, R25, R24, R22 ;  /* 0x0000001819187210 */ /* 0x002fc60007ffe016 */
[----:B------:R-:W-:Y:S04]  /*1b30*/  LDS R12, [R0+UR4+0x48] ;  /* 0x00004804000c7984 */ /* 0x000fe80008000800 */
[----:B------:R-:W1:Y:S01]  /*1b40*/  LDS R15, [R0+UR4+0x6c] ;  /* 0x00006c04000f7984 */ /* 0x000e620008000800 */
[----:B---3--:R-:W-:-:S03]  /*1b50*/  IADD3 R24, PT, PT, R23, R24, R20 ;  /* 0x0000001817187210 */ /* 0x008fc60007ffe014 */
[----:B------:R-:W-:Y:S04]  /*1b60*/  LDS R10, [R0+UR4+0x90] ;  /* 0x00009004000a7984 */ /* 0x000fe80008000800 */
[----:B------:R-:W3:Y:S01]  /*1b70*/  LDS R13, [R0+UR4+0xb4] ;  /* 0x0000b404000d7984 */ /* 0x000ee20008000800 */
[----:B----4-:R-:W-:-:S03]  /*1b80*/  IADD3 R24, PT, PT, R21, R24, R18 ;  /* 0x0000001815187210 */ /* 0x010fc60007ffe012 */
[----:B------:R-:W-:Y:S04]  /*1b90*/  LDS R8, [R0+UR4+0xd8] ;  /* 0x0000d80400087984 */ /* 0x000fe80008000800 */
[----:B------:R-:W4:Y:S01]  /*1ba0*/  LDS R11, [R0+UR4+0xfc] ;  /* 0x0000fc04000b7984 */ /* 0x000f220008000800 */
[----:B-----5:R-:W-:-:S03]  /*1bb0*/  IADD3 R24, PT, PT, R16, R24, R19 ;  /* 0x0000001810187210 */ /* 0x020fc60007ffe013 */
[----:B------:R-:W-:Y:S04]  /*1bc0*/  LDS R22, [R0+UR4+0x120] ;  /* 0x0001200400167984 */ /* 0x000fe80008000800 */
[----:B------:R-:W5:Y:S01]  /*1bd0*/  LDS R25, [R0+UR4+0x144] ;  /* 0x0001440400197984 */ /* 0x000f620008000800 */
[----:B--2---:R-:W-:-:S03]  /*1be0*/  IADD3 R24, PT, PT, R6, R24, R9 ;  /* 0x0000001806187210 */ /* 0x004fc60007ffe009 */
[----:B------:R-:W-:Y:S04]  /*1bf0*/  LDS R20, [R0+UR4+0x168] ;  /* 0x0001680400147984 */ /* 0x000fe80008000800 */
[----:B------:R-:W2:Y:S01]  /*1c00*/  LDS R23, [R0+UR4+0x18c] ;  /* 0x00018c0400177984 */ /* 0x000ea20008000800 */
[----:B0-----:R-:W-:-:S03]  /*1c10*/  IADD3 R24, PT, PT, R17, R24, R14 ;  /* 0x0000001811187210 */ /* 0x001fc60007ffe00e */
[----:B------:R-:W-:Y:S04]  /*1c20*/  LDS R18, [R0+UR4+0x1b0] ;  /* 0x0001b00400127984 */ /* 0x000fe80008000800 */
        /* <DEDUP_REMOVED lines=27> */
[----:B------:R4:W3:Y:S01]  /*1de0*/  LDS R18, [R0+UR4+0x45c] ;  /* 0x00045c0400127984 */ /* 0x0008e20008000800 */
[----:B-----5:R-:W-:-:S04]  /*1df0*/  IADD3 R6, PT, PT, R12, R6, R15 ;  /* 0x000000060c067210 */ /* 0x020fc80007ffe00f */
[----:B--2---:R-:W-:Y:S01]  /*1e00*/  IADD3 R6, PT, PT, R10, R6, R13 ;  /* 0x000000060a067210 */ /* 0x004fe20007ffe00d */
[----:B----4-:R-:W-:-:S05]  /*1e10*/  VIADD R0, R0, 0x4 ;  /* 0x0000000400007836 */ /* 0x010fca0000000000 */
[----:B------:R-:W-:Y:S02]  /*1e20*/  ISETP.NE.AND P0, PT, R0, 0x4a4, PT ;  /* 0x000004a40000780c */ /* 0x000fe40003f05270 */
[----:B0-----:R-:W-:-:S04]  /*1e30*/  IADD3 R6, PT, PT, R8, R6, R11 ;  /* 0x0000000608067210 */ /* 0x001fc80007ffe00b */
[----:B-1----:R-:W-:-:S04]  /*1e40*/  IADD3 R6, PT, PT, R22, R6, R25 ;  /* 0x0000000616067210 */ /* 0x002fc80007ffe019 */
[----:B---3--:R-:W-:-:S04]  /*1e50*/  IADD3 R6, PT, PT, R20, R6, R23 ;  /* 0x0000000614067210 */ /* 0x008fc80007ffe017 */
[----:B------:R-:W-:-:S05]  /*1e60*/  IADD3 R21, PT, PT, R18, R6, R21 ;  /* 0x0000000612157210 */ /* 0x000fca0007ffe015 */
[----:B------:R0:W-:Y:S01]  /*1e70*/  STG.E desc[UR8][R4.64], R21 ;  /* 0x0000001504007986 */ /* 0x0001e2000c101908 */
[----:B------:R-:W-:Y:S05]  /*1e80*/  @P0 BRA `(.L_x_65) ;  /* 0xfffffff800640947 */ /* 0x000fea000383ffff */
[----:B------:R-:W-:Y:S05]  /*1e90*/  EXIT ;  /* 0x000000000000794d */ /* 0x000fea0003800000 */
.L_x_66:
        /* <DEDUP_REMOVED lines=14> */
.L_x_68:


//--------------------- .nv.global.init           --------------------------
	.section	.nv.global.init,"aw",@progbits
	.align	4
.nv.global.init:
	.type		mrg32k3aM1SubSeq,@object
	.size		mrg32k3aM1SubSeq,(mrg32k3aM2SubSeq - mrg32k3aM1SubSeq)
mrg32k3aM1SubSeq:
        /*0000*/ 	.byte	0x0b, 0xcc, 0xee, 0x04, 0x73, 0x29, 0x8b, 0x6f, 0xf6, 0x53, 0x03, 0xf6, 0x23, 0xf6, 0xea, 0xda
        /* <DEDUP_REMOVED lines=125> */
	.type		mrg32k3aM2SubSeq,@object
	.size		mrg32k3aM2SubSeq,(mrg32k3aM1 - mrg32k3aM2SubSeq)
mrg32k3aM2SubSeq:
        /* <DEDUP_REMOVED lines=126> */
	.type		mrg32k3aM1,@object
	.size		mrg32k3aM1,(mrg32k3aM1Seq - mrg32k3aM1)
mrg32k3aM1:
        /* <DEDUP_REMOVED lines=144> */
	.type		mrg32k3aM1Seq,@object
	.size		mrg32k3aM1Seq,(mrg32k3aM2 - mrg32k3aM1Seq)
mrg32k3aM1Seq:
        /* <DEDUP_REMOVED lines=144> */
	.type		mrg32k3aM2,@object
	.size		mrg32k3aM2,(mrg32k3aM2Seq - mrg32k3aM2)
mrg32k3aM2:
        /* <DEDUP_REMOVED lines=144> */
	.type		mrg32k3aM2Seq,@object
	.size		mrg32k3aM2Seq,(precalc_xorwow_matrix - mrg32k3aM2Seq)
mrg32k3aM2Seq:
        /* <DEDUP_REMOVED lines=144> */
	.type		precalc_xorwow_matrix,@object
	.size		precalc_xorwow_matrix,(precalc_xorwow_offset_matrix - precalc_xorwow_matrix)
precalc_xorwow_matrix:
        /* <DEDUP_REMOVED lines=6400> */
	.type		precalc_xorwow_offset_matrix,@object
	.size		precalc_xorwow_offset_matrix,(.L_1 - precalc_xorwow_offset_matrix)
precalc_xorwow_offset_matrix:
        /* <DEDUP_REMOVED lines=6400> */
.L_1:


//--------------------- .nv.shared.reserved.0     --------------------------
	.section	.nv.shared.reserved.0,"aw",@nobits
	.weak		__nv_reservedSMEM_offset_0_alias
	.size		__nv_reservedSMEM_offset_0_alias, 0, 64
	.other		__nv_reservedSMEM_offset_0_alias,@"STO_CUDA_RESERVED_SHARED STV_DEFAULT"
__nv_reservedSMEM_offset_0_alias:
	.zero		0
	.zero		64


//--------------------- .nv.shared._Z12hist_binningPiS_S_PfS0_S_S_ --------------------------
	.section	.nv.shared._Z12hist_binningPiS_S_PfS0_S_S_,"aw",@nobits
	.sectionflags	@""
	.align	4
.nv.shared._Z12hist_binningPiS_S_PfS0_S_S_:
	.zero		3328


//--------------------- .nv.constant0._Z8add_binsPiS_ --------------------------
	.section	.nv.constant0._Z8add_binsPiS_,"a",@progbits
	.sectionflags	@""
	.align	4
.nv.constant0._Z8add_binsPiS_:
	.zero		912


//--------------------- .nv.constant0._Z12hist_binningPiS_S_PfS0_S_S_ --------------------------
	.section	.nv.constant0._Z12hist_binningPiS_S_PfS0_S_S_,"a",@progbits
	.sectionflags	@""
	.align	4
.nv.constant0._Z12hist_binningPiS_S_PfS0_S_S_:
	.zero		952


//--------------------- SYMBOLS --------------------------

	.type		.nv.reservedSmem.offset0,@object
	.size		.nv.reservedSmem.offset0,0x4
	.type		.nv.reservedSmem.cap,@object
	.size		.nv.reservedSmem.cap,0x4
